	.target	sm_90a

	.elftype	@"ET_EXEC"


//--------------------- .note.nv.tkinfo           --------------------------
	.section	.note.nv.tkinfo,"",@"SHT_NOTE"
	.sectionflags	@"SHF_NOTE_NV_TKINFO"
	.tkinfo
        /*0018*/ 	.word	0x00000002
        /*0030*/ 	.string	""
        /*0030*/ 	.string	"ptxas"
        /*0030*/ 	.string	"Cuda compilation tools, release 13.0, V13.0.88"
        /*0030*/ 	.string	"Build cuda_13.0.r13.0/compiler.36424714_0"
        /*0030*/ 	.string	"-arch sm_90a -m 64 "



//--------------------- .note.nv.cuinfo           --------------------------
	.section	.note.nv.cuinfo,"",@"SHT_NOTE"
	.sectionflags	@"SHF_NOTE_NV_CUINFO"
        /*0018*/ 	.short	0x0002
        /*001a*/ 	.short	0x005a
        /*001c*/ 	.short	0x0082
	.zero		2


//--------------------- .nv.info                  --------------------------
	.section	.nv.info,"",@"SHT_CUDA_INFO"
	.align	4


	//----- nvinfo : EIATTR_REGCOUNT
	.align		4
        /*0000*/ 	.byte	0x04, 0x2f
        /*0002*/ 	.short	(.L_16 - .L_15)
	.align		4
.L_15:
        /*0004*/ 	.word	index@(_ZN7cutlass13device_kernelINS_4fmha6kernel13FmhaKernelTmaINS1_10collective15FmhaMainloopTmaINS_10bfloat16_tEfN4cute5tupleIJNS7_1CILi64EEENS9_ILi128EEENS9_ILi192EEEEEENS4_13DefaultFusionEJEEENS4_15FmhaFwdEpilogueIS6_fNS8_IJSA_SC_SB_EEEEEJEEEEEvNT_6ParamsE)
        /*0008*/ 	.word	0x000000cb


	//----- nvinfo : EIATTR_FRAME_SIZE
	.align		4
.L_16:
        /*000c*/ 	.byte	0x04, 0x11
        /*000e*/ 	.short	(.L_18 - .L_17)
	.align		4
.L_17:
        /*0010*/ 	.word	index@($__internal_0_$__cuda_sm20_rcp_rn_f32_slowpath)
        /*0014*/ 	.word	0x00000000


	//----- nvinfo : EIATTR_FRAME_SIZE
	.align		4
.L_18:
        /*0018*/ 	.byte	0x04, 0x11
        /*001a*/ 	.short	(.L_20 - .L_19)
	.align		4
.L_19:
        /*001c*/ 	.word	index@(_ZN7cutlass13device_kernelINS_4fmha6kernel13FmhaKernelTmaINS1_10collective15FmhaMainloopTmaINS_10bfloat16_tEfN4cute5tupleIJNS7_1CILi64EEENS9_ILi128EEENS9_ILi192EEEEEENS4_13DefaultFusionEJEEENS4_15FmhaFwdEpilogueIS6_fNS8_IJSA_SC_SB_EEEEEJEEEEEvNT_6ParamsE)
        /*0020*/ 	.word	0x00000000


	//----- nvinfo : EIATTR_MIN_STACK_SIZE
	.align		4
.L_20:
        /*0024*/ 	.byte	0x04, 0x12
        /*0026*/ 	.short	(.L_22 - .L_21)
	.align		4
.L_21:
        /*0028*/ 	.word	index@(_ZN7cutlass13device_kernelINS_4fmha6kernel13FmhaKernelTmaINS1_10collective15FmhaMainloopTmaINS_10bfloat16_tEfN4cute5tupleIJNS7_1CILi64EEENS9_ILi128EEENS9_ILi192EEEEEENS4_13DefaultFusionEJEEENS4_15FmhaFwdEpilogueIS6_fNS8_IJSA_SC_SB_EEEEEJEEEEEvNT_6ParamsE)
        /*002c*/ 	.word	0x00000000
.L_22:


//--------------------- .nv.compat                --------------------------
	.section	.nv.compat,"",@"SHT_CUDA_COMPAT_INFO"
	.align	4
        /*0000*/ 	.byte	0x02, 0x09, 0x01, 0x00, 0x02, 0x02, 0x04, 0x00, 0x02, 0x05, 0x05, 0x00, 0x03, 0x07, 0x01, 0x01
        /*0010*/ 	.byte	0x02, 0x03, 0x01, 0x00, 0x02, 0x06, 0x01, 0x00, 0x04, 0x0b, 0x08, 0x00, 0x00, 0x00, 0x00, 0x00
        /*0020*/ 	.byte	0x00, 0x00, 0x00, 0x00


//--------------------- .nv.info._ZN7cutlass13device_kernelINS_4fmha6kernel13FmhaKernelTmaINS1_10collective15FmhaMainloopTmaINS_10bfloat16_tEfN4cute5tupleIJNS7_1CILi64EEENS9_ILi128EEENS9_ILi192EEEEEENS4_13DefaultFusionEJEEENS4_15FmhaFwdEpilogueIS6_fNS8_IJSA_SC_SB_EEEEEJEEEEEvNT_6ParamsE --------------------------
	.section	.nv.info._ZN7cutlass13device_kernelINS_4fmha6kernel13FmhaKernelTmaINS1_10collective15FmhaMainloopTmaINS_10bfloat16_tEfN4cute5tupleIJNS7_1CILi64EEENS9_ILi128EEENS9_ILi192EEEEEENS4_13DefaultFusionEJEEENS4_15FmhaFwdEpilogueIS6_fNS8_IJSA_SC_SB_EEEEEJEEEEEvNT_6ParamsE,"",@"SHT_CUDA_INFO"
	.sectionflags	@""
	.align	4


	//----- nvinfo : EIATTR_CUDA_API_VERSION
	.align		4
        /*0000*/ 	.byte	0x04, 0x37
        /*0002*/ 	.short	(.L_24 - .L_23)
.L_23:
        /*0004*/ 	.word	0x00000082


	//----- nvinfo : EIATTR_KPARAM_INFO
	.align		4
.L_24:
        /*0008*/ 	.byte	0x04, 0x17
        /*000a*/ 	.short	(.L_26 - .L_25)
.L_25:
        /*000c*/ 	.word	0x00000000
        /*0010*/ 	.short	0x0000
        /*0012*/ 	.short	0x0070
        /*0014*/ 	.byte	0x00, 0xf0, 0x01, 0x20


	//----- nvinfo : EIATTR_SPARSE_MMA_MASK
	.align		4
.L_26:
        /*0018*/ 	.byte	0x03, 0x50
        /*001a*/ 	.short	0x0000


	//----- nvinfo : EIATTR_MAXREG_COUNT
	.align		4
        /*001c*/ 	.byte	0x03, 0x1b
        /*001e*/ 	.short	0x00ff


	//----- nvinfo : EIATTR_NUM_BARRIERS
	.align		4
        /*0020*/ 	.byte	0x02, 0x4c
        /*0022*/ 	.byte	0x02
	.zero		1


	//----- nvinfo : EIATTR_EXTERNS
	.align		4
        /*0024*/ 	.byte	0x04, 0x0f
        /*0026*/ 	.short	(.L_28 - .L_27)


	//   ....[0]....
	.align		4
.L_27:
        /*0028*/ 	.word	index@(__assertfail)


	//----- nvinfo : EIATTR_MERCURY_ISA_VERSION
	.align		4
.L_28:
        /*002c*/ 	.byte	0x03, 0x5f
        /*002e*/ 	.short	0x0101


	//----- nvinfo : EIATTR_COOP_GROUP_MASK_REGIDS
	.align		4
        /*0030*/ 	.byte	0x04, 0x29
        /*0032*/ 	.short	(.L_30 - .L_29)


	//   ....[0]....
.L_29:
        /*0034*/ 	.word	0xffffffff


	//   ....[1]....
        /*0038*/ 	.word	0xffffffff


	//   ....[2]....
        /*003c*/ 	.word	0xffffffff


	//   ....[3]....
        /*0040*/ 	.word	0xffffffff


	//   ....[4]....
        /*0044*/ 	.word	0xffffffff


	//   ....[5]....
        /*0048*/ 	.word	0xffffffff


	//   ....[6]....
        /*004c*/ 	.word	0xffffffff


	//   ....[7]....
        /*0050*/ 	.word	0xffffffff


	//   ....[8]....
        /*0054*/ 	.word	0xffffffff


	//   ....[9]....
        /*0058*/ 	.word	0xffffffff


	//   ....[10]....
        /*005c*/ 	.word	0xffffffff


	//   ....[11]....
        /*0060*/ 	.word	0xffffffff


	//   ....[12]....
        /*0064*/ 	.word	0xffffffff


	//   ....[13]....
        /*0068*/ 	.word	0xffffffff


	//   ....[14]....
        /*006c*/ 	.word	0xffffffff


	//   ....[15]....
        /*0070*/ 	.word	0xffffffff


	//   ....[16]....
        /*0074*/ 	.word	0xffffffff


	//----- nvinfo : EIATTR_COOP_GROUP_INSTR_OFFSETS
	.align		4
.L_30:
        /*0078*/ 	.byte	0x04, 0x28
        /*007a*/ 	.short	(.L_32 - .L_31)


	//   ....[0]....
.L_31:
        /*007c*/ 	.word	0x00000050


	//   ....[1]....
        /*0080*/ 	.word	0x00000140


	//   ....[2]....
        /*0084*/ 	.word	0x00000270


	//   ....[3]....
        /*0088*/ 	.word	0x00000410


	//   ....[4]....
        /*008c*/ 	.word	0x000005b0


	//   ....[5]....
        /*0090*/ 	.word	0x00002390


	//   ....[6]....
        /*0094*/ 	.word	0x000023a0


	//   ....[7]....
        /*0098*/ 	.word	0x000023d0


	//   ....[8]....
        /*009c*/ 	.word	0x000023e0


	//   ....[9]....
        /*00a0*/ 	.word	0x00005240


	//   ....[10]....
        /*00a4*/ 	.word	0x00005280


	//   ....[11]....
        /*00a8*/ 	.word	0x000052a0


	//   ....[12]....
        /*00ac*/ 	.word	0x000052c0


	//   ....[13]....
        /*00b0*/ 	.word	0x00007c80


	//   ....[14]....
        /*00b4*/ 	.word	0x00007cb0


	//   ....[15]....
        /*00b8*/ 	.word	0x00007d00


	//   ....[16]....
        /*00bc*/ 	.word	0x00007d20


	//----- nvinfo : EIATTR_SYSCALL_OFFSETS
	.align		4
.L_32:
        /*00c0*/ 	.byte	0x04, 0x46
        /*00c2*/ 	.short	(.L_34 - .L_33)


	//   ....[0]....
.L_33:
        /*00c4*/ 	.word	0x00008a60


	//   ....[1]....
        /*00c8*/ 	.word	0x00008b80


	//----- nvinfo : EIATTR_MBARRIER_INSTR_OFFSETS
	.align		4
.L_34:
        /*00cc*/ 	.byte	0x04, 0x39
        /*00ce*/ 	.short	(.L_36 - .L_35)


	//   ....[0]....
.L_35:
        /*00d0*/ 	.word	0x00000240
        /*00d4*/ 	.word	0x000000ff
        /*00d8*/ 	.word	0x00036040
        /*00dc*/ 	.short	0x0100
        /*00de*/ 	.byte	0x08
	.zero		1


	//   ....[1]....
        /*00e0*/ 	.word	0x00000250
        /*00e4*/ 	.word	0x000000ff
        /*00e8*/ 	.word	0x00036048
        /*00ec*/ 	.short	0x0100
        /*00ee*/ 	.byte	0x08
	.zero		1


	//   ....[2]....
        /*00f0*/ 	.word	0x00000380
        /*00f4*/ 	.word	0x000000ff
        /*00f8*/ 	.word	0x00036000
        /*00fc*/ 	.short	0x0100
        /*00fe*/ 	.byte	0x08
	.zero		1


	//   ....[3]....
        /*0100*/ 	.word	0x00000390
        /*0104*/ 	.word	0x000000ff
        /*0108*/ 	.word	0x00036020
        /*010c*/ 	.short	0x0100
        /*010e*/ 	.byte	0x08
	.zero		1


	//   ....[4]....
        /*0110*/ 	.word	0x000003a0
        /*0114*/ 	.word	0x000000ff
        /*0118*/ 	.word	0x00036008
        /*011c*/ 	.short	0x0100
        /*011e*/ 	.byte	0x08
	.zero		1


	//   ....[5]....
        /*0120*/ 	.word	0x000003b0
        /*0124*/ 	.word	0x000000ff
        /*0128*/ 	.word	0x00036028
        /*012c*/ 	.short	0x0100
        /*012e*/ 	.byte	0x08
	.zero		1


	//   ....[6]....
        /*0130*/ 	.word	0x000003c0
        /*0134*/ 	.word	0x000000ff
        /*0138*/ 	.word	0x00036010
        /*013c*/ 	.short	0x0100
        /*013e*/ 	.byte	0x08
	.zero		1


	//   ....[7]....
        /*0140*/ 	.word	0x000003d0
        /*0144*/ 	.word	0x000000ff
        /*0148*/ 	.word	0x00036030
        /*014c*/ 	.short	0x0100
        /*014e*/ 	.byte	0x08
	.zero		1


	//   ....[8]....
        /*0150*/ 	.word	0x000003e0
        /*0154*/ 	.word	0x000000ff
        /*0158*/ 	.word	0x00036018
        /*015c*/ 	.short	0x0100
        /*015e*/ 	.byte	0x08
	.zero		1


	//   ....[9]....
        /*0160*/ 	.word	0x000003f0
        /*0164*/ 	.word	0x000000ff
        /*0168*/ 	.word	0x00036038
        /*016c*/ 	.short	0x0100
        /*016e*/ 	.byte	0x08
	.zero		1


	//   ....[10]....
        /*0170*/ 	.word	0x00000520
        /*0174*/ 	.word	0x000000ff
        /*0178*/ 	.word	0x00036050
        /*017c*/ 	.short	0x0100
        /*017e*/ 	.byte	0x08
	.zero		1


	//   ....[11]....
        /*0180*/ 	.word	0x00000530
        /*0184*/ 	.word	0x000000ff
        /*0188*/ 	.word	0x00036070
        /*018c*/ 	.short	0x0100
        /*018e*/ 	.byte	0x08
	.zero		1


	//   ....[12]....
        /*0190*/ 	.word	0x00000540
        /*0194*/ 	.word	0x000000ff
        /*0198*/ 	.word	0x00036058
        /*019c*/ 	.short	0x0100
        /*019e*/ 	.byte	0x08
	.zero		1


	//   ....[13]....
        /*01a0*/ 	.word	0x00000550
        /*01a4*/ 	.word	0x000000ff
        /*01a8*/ 	.word	0x00036078
        /*01ac*/ 	.short	0x0100
        /*01ae*/ 	.byte	0x08
	.zero		1


	//   ....[14]....
        /*01b0*/ 	.word	0x00000560
        /*01b4*/ 	.word	0x000000ff
        /*01b8*/ 	.word	0x00036060
        /*01bc*/ 	.short	0x0100
        /*01be*/ 	.byte	0x08
	.zero		1


	//   ....[15]....
        /*01c0*/ 	.word	0x00000570
        /*01c4*/ 	.word	0x000000ff
        /*01c8*/ 	.word	0x00036080
        /*01cc*/ 	.short	0x0100
        /*01ce*/ 	.byte	0x08
	.zero		1


	//   ....[16]....
        /*01d0*/ 	.word	0x00000580
        /*01d4*/ 	.word	0x000000ff
        /*01d8*/ 	.word	0x00036068
        /*01dc*/ 	.short	0x0100
        /*01de*/ 	.byte	0x08
	.zero		1


	//   ....[17]....
        /*01e0*/ 	.word	0x00000590
        /*01e4*/ 	.word	0x000000ff
        /*01e8*/ 	.word	0x00036088
        /*01ec*/ 	.short	0x0100
        /*01ee*/ 	.byte	0x08
	.zero		1


	//   ....[18]....
        /*01f0*/ 	.word	0x000006c0
        /*01f4*/ 	.word	0x00000003
        /*01f8*/ 	.word	0x00036048
        /*01fc*/ 	.short	0x010a
        /*01fe*/ 	.byte	0x3f
	.zero		1


	//   ....[19]....
        /*0200*/ 	.word	0x00000a40
        /*0204*/ 	.word	0x00000003
        /*0208*/ 	.word	0x00036020
        /*020c*/ 	.short	0x010a
        /*020e*/ 	.byte	0x3f
	.zero		1


	//   ....[20]....
        /*0210*/ 	.word	0x00000cd0
        /*0214*/ 	.word	0x00000000
        /*0218*/ 	.word	0x00036020
        /*021c*/ 	.short	0x010a
        /*021e*/ 	.byte	0x3f
	.zero		1


	//   ....[21]....
        /*0220*/ 	.word	0x00000fd0
        /*0224*/ 	.word	0x00000002
        /*0228*/ 	.word	0x00036020
        /*022c*/ 	.short	0x010a
        /*022e*/ 	.byte	0x3f
	.zero		1


	//   ....[22]....
        /*0230*/ 	.word	0x000012c0
        /*0234*/ 	.word	0x00000003
        /*0238*/ 	.word	0x00036020
        /*023c*/ 	.short	0x010a
        /*023e*/ 	.byte	0x3f
	.zero		1


	//   ....[23]....
        /*0240*/ 	.word	0x000015d0
        /*0244*/ 	.word	0x00000010
        /*0248*/ 	.word	0x00036040
        /*024c*/ 	.short	0x010a
        /*024e*/ 	.byte	0x3f
	.zero		1


	//   ....[24]....
        /*0250*/ 	.word	0x000015f0
        /*0254*/ 	.word	0x00000010
        /*0258*/ 	.word	0x00036000
        /*025c*/ 	.short	0x010a
        /*025e*/ 	.byte	0x3f
	.zero		1


	//   ....[25]....
        /*0260*/ 	.word	0x00001fb0
        /*0264*/ 	.word	0x00000010
        /*0268*/ 	.word	0x00036008
        /*026c*/ 	.short	0x010a
        /*026e*/ 	.byte	0x3f
	.zero		1


	//   ....[26]....
        /*0270*/ 	.word	0x00004380
        /*0274*/ 	.word	0x00000078
        /*0278*/ 	.word	0x00000000
        /*027c*/ 	.short	0x0101
        /*027e*/ 	.byte	0x3f
	.zero		1


	//   ....[27]....
        /*0280*/ 	.word	0x00004430
        /*0284*/ 	.word	0x00000004
        /*0288*/ 	.word	0x00036000
        /*028c*/ 	.short	0x010a
        /*028e*/ 	.byte	0x3f
	.zero		1


	//   ....[28]....
        /*0290*/ 	.word	0x00004b20
        /*0294*/ 	.word	0x00000003
        /*0298*/ 	.word	0x00036020
        /*029c*/ 	.short	0x010a
        /*029e*/ 	.byte	0x3f
	.zero		1


	//   ....[29]....
        /*02a0*/ 	.word	0x00005270
        /*02a4*/ 	.word	0x000000c4
        /*02a8*/ 	.word	0x00000000
        /*02ac*/ 	.short	0x0101
        /*02ae*/ 	.byte	0x3f
	.zero		1


	//   ....[30]....
        /*02b0*/ 	.word	0x00005310
        /*02b4*/ 	.word	0x000000c5
        /*02b8*/ 	.word	0x00036000
        /*02bc*/ 	.short	0x010a
        /*02be*/ 	.byte	0x3f
	.zero		1


	//   ....[31]....
        /*02c0*/ 	.word	0x00007840
        /*02c4*/ 	.word	0x00000078
        /*02c8*/ 	.word	0x00000000
        /*02cc*/ 	.short	0x0101
        /*02ce*/ 	.byte	0x3f
	.zero		1


	//   ....[32]....
        /*02d0*/ 	.word	0x000078c0
        /*02d4*/ 	.word	0x00000078
        /*02d8*/ 	.word	0x00036020
        /*02dc*/ 	.short	0x010a
        /*02de*/ 	.byte	0x3f
	.zero		1


	//   ....[33]....
        /*02e0*/ 	.word	0x00009fd0
        /*02e4*/ 	.word	0x00000003
        /*02e8*/ 	.word	0x00036048
        /*02ec*/ 	.short	0x010a
        /*02ee*/ 	.byte	0x3f
	.zero		1


	//   ....[34]....
        /*02f0*/ 	.word	0x0000a020
        /*02f4*/ 	.word	0x00000003
        /*02f8*/ 	.word	0x00036020
        /*02fc*/ 	.short	0x010a
        /*02fe*/ 	.byte	0x3f
	.zero		1


	//   ....[35]....
        /*0300*/ 	.word	0x0000a070
        /*0304*/ 	.word	0x00000000
        /*0308*/ 	.word	0x00036020
        /*030c*/ 	.short	0x010a
        /*030e*/ 	.byte	0x3f
	.zero		1


	//   ....[36]....
        /*0310*/ 	.word	0x0000a0c0
        /*0314*/ 	.word	0x00000002
        /*0318*/ 	.word	0x00036020
        /*031c*/ 	.short	0x010a
        /*031e*/ 	.byte	0x3f
	.zero		1


	//   ....[37]....
        /*0320*/ 	.word	0x0000a110
        /*0324*/ 	.word	0x00000003
        /*0328*/ 	.word	0x00036020
        /*032c*/ 	.short	0x010a
        /*032e*/ 	.byte	0x3f
	.zero		1


	//   ....[38]....
        /*0330*/ 	.word	0x0000a160
        /*0334*/ 	.word	0x00000010
        /*0338*/ 	.word	0x00036040
        /*033c*/ 	.short	0x010a
        /*033e*/ 	.byte	0x3f
	.zero		1


	//   ....[39]....
        /*0340*/ 	.word	0x0000a1b0
        /*0344*/ 	.word	0x00000010
        /*0348*/ 	.word	0x00036000
        /*034c*/ 	.short	0x010a
        /*034e*/ 	.byte	0x3f
	.zero		1


	//   ....[40]....
        /*0350*/ 	.word	0x0000a200
        /*0354*/ 	.word	0x00000010
        /*0358*/ 	.word	0x00036008
        /*035c*/ 	.short	0x010a
        /*035e*/ 	.byte	0x3f
	.zero		1


	//   ....[41]....
        /*0360*/ 	.word	0x0000a250
        /*0364*/ 	.word	0x00000004
        /*0368*/ 	.word	0x00036000
        /*036c*/ 	.short	0x010a
        /*036e*/ 	.byte	0x3f
	.zero		1


	//   ....[42]....
        /*0370*/ 	.word	0x0000a2a0
        /*0374*/ 	.word	0x00000003
        /*0378*/ 	.word	0x00036020
        /*037c*/ 	.short	0x010a
        /*037e*/ 	.byte	0x3f
	.zero		1


	//   ....[43]....
        /*0380*/ 	.word	0x0000a2f0
        /*0384*/ 	.word	0x000000c5
        /*0388*/ 	.word	0x00036000
        /*038c*/ 	.short	0x010a
        /*038e*/ 	.byte	0x3f
	.zero		1


	//   ....[44]....
        /*0390*/ 	.word	0x0000a340
        /*0394*/ 	.word	0x00000078
        /*0398*/ 	.word	0x00036020
        /*039c*/ 	.short	0x010a
        /*039e*/ 	.byte	0x3f
	.zero		1


	//----- nvinfo : EIATTR_NUM_MBARRIERS
	.align		4
.L_36:
        /*03a0*/ 	.byte	0x03, 0x38
        /*03a2*/ 	.short	0x0012


	//----- nvinfo : EIATTR_EXIT_INSTR_OFFSETS
	.align		4
        /*03a4*/ 	.byte	0x04, 0x1c
        /*03a6*/ 	.short	(.L_38 - .L_37)


	//   ....[0]....
.L_37:
        /*03a8*/ 	.word	0x00009fc0


	//----- nvinfo : EIATTR_MAX_THREADS
	.align		4
.L_38:
        /*03ac*/ 	.byte	0x04, 0x05
        /*03ae*/ 	.short	(.L_40 - .L_39)
.L_39:
        /*03b0*/ 	.word	0x00000080
        /*03b4*/ 	.word	0x00000001
        /*03b8*/ 	.word	0x00000001


	//----- nvinfo : EIATTR_CRS_STACK_SIZE
	.align		4
.L_40:
        /*03bc*/ 	.byte	0x04, 0x1e
        /*03be*/ 	.short	(.L_42 - .L_41)
.L_41:
        /*03c0*/ 	.word	0x00000000


	//----- nvinfo : EIATTR_CBANK_PARAM_SIZE
	.align		4
.L_42:
        /*03c4*/ 	.byte	0x03, 0x19
        /*03c6*/ 	.short	0x0870


	//----- nvinfo : EIATTR_PARAM_CBANK
	.align		4
        /*03c8*/ 	.byte	0x04, 0x0a
        /*03ca*/ 	.short	(.L_44 - .L_43)
	.align		4
.L_43:
        /*03cc*/ 	.word	index@(.nv.constant0._ZN7cutlass13device_kernelINS_4fmha6kernel13FmhaKernelTmaINS1_10collective15FmhaMainloopTmaINS_10bfloat16_tEfN4cute5tupleIJNS7_1CILi64EEENS9_ILi128EEENS9_ILi192EEEEEENS4_13DefaultFusionEJEEENS4_15FmhaFwdEpilogueIS6_fNS8_IJSA_SC_SB_EEEEEJEEEEEvNT_6ParamsE)
        /*03d0*/ 	.short	0x0210
        /*03d2*/ 	.short	0x0870


	//----- nvinfo : EIATTR_SW_WAR
	.align		4
.L_44:
        /*03d4*/ 	.byte	0x04, 0x36
        /*03d6*/ 	.short	(.L_46 - .L_45)
.L_45:
        /*03d8*/ 	.word	0x00000008
.L_46:


//--------------------- .nv.callgraph             --------------------------
	.section	.nv.callgraph,"",@"SHT_CUDA_CALLGRAPH"
	.align	4
	.sectionentsize	8
	.align		4
        /*0000*/ 	.word	0x00000000
	.align		4
        /*0004*/ 	.word	0xffffffff
	.align		4
        /*0008*/ 	.word	index@(_ZN7cutlass13device_kernelINS_4fmha6kernel13FmhaKernelTmaINS1_10collective15FmhaMainloopTmaINS_10bfloat16_tEfN4cute5tupleIJNS7_1CILi64EEENS9_ILi128EEENS9_ILi192EEEEEENS4_13DefaultFusionEJEEENS4_15FmhaFwdEpilogueIS6_fNS8_IJSA_SC_SB_EEEEEJEEEEEvNT_6ParamsE)
	.align		4
        /*000c*/ 	.word	index@(__assertfail)
	.align		4
        /*0010*/ 	.word	0x00000000
	.align		4
        /*0014*/ 	.word	0xfffffffe
	.align		4
        /*0018*/ 	.word	0x00000000
	.align		4
        /*001c*/ 	.word	0xfffffffd
	.align		4
        /*0020*/ 	.word	0x00000000
	.align		4
        /*0024*/ 	.word	0xfffffffc


//--------------------- .nv.constant4             --------------------------
	.section	.nv.constant4,"a",@progbits
	.align	8
	.align		8
.nv.constant4:
        /*0000*/ 	.dword	__assertfail
	.align		8
        /*0008*/ 	.dword	__unnamed_1
	.align		8
        /*0010*/ 	.dword	__unnamed_2
	.align		8
        /*0018*/ 	.dword	_ZN39_INTERNAL_69930ac5_4_k_cu_be78762a_27924cuda3std3__45__cpo5beginE
	.align		8
        /*0020*/ 	.dword	_ZN39_INTERNAL_69930ac5_4_k_cu_be78762a_27924cuda3std3__45__cpo3endE
	.align		8
        /*0028*/ 	.dword	_ZN39_INTERNAL_69930ac5_4_k_cu_be78762a_27924cuda3std3__45__cpo6cbeginE
	.align		8
        /*0030*/ 	.dword	_ZN39_INTERNAL_69930ac5_4_k_cu_be78762a_27924cuda3std3__45__cpo4cendE
	.align		8
        /*0038*/ 	.dword	_ZN39_INTERNAL_69930ac5_4_k_cu_be78762a_27924cuda3std3__441_GLOBAL__N__69930ac5_4_k_cu_be78762a_27926ignoreE
	.align		8
        /*0040*/ 	.dword	_ZN39_INTERNAL_69930ac5_4_k_cu_be78762a_27924cuda3std3__419piecewise_constructE
	.align		8
        /*0048*/ 	.dword	_ZN39_INTERNAL_69930ac5_4_k_cu_be78762a_27924cuda3std3__48in_placeE
	.align		8
        /*0050*/ 	.dword	_ZN39_INTERNAL_69930ac5_4_k_cu_be78762a_27924cuda3std6ranges3__45__cpo4swapE
	.align		8
        /*0058*/ 	.dword	_ZN39_INTERNAL_69930ac5_4_k_cu_be78762a_27924cuda3std6ranges3__45__cpo9iter_moveE
	.align		8
        /*0060*/ 	.dword	_ZN39_INTERNAL_69930ac5_4_k_cu_be78762a_27924cute7productE
	.align		8
        /*0068*/ 	.dword	_ZN39_INTERNAL_69930ac5_4_k_cu_be78762a_27924cute1_E
	.align		8
        /*0070*/ 	.dword	$str$23
	.align		8
        /*0078*/ 	.dword	$str$24


//--------------------- .text._ZN7cutlass13device_kernelINS_4fmha6kernel13FmhaKernelTmaINS1_10collective15FmhaMainloopTmaINS_10bfloat16_tEfN4cute5tupleIJNS7_1CILi64EEENS9_ILi128EEENS9_ILi192EEEEEENS4_13DefaultFusionEJEEENS4_15FmhaFwdEpilogueIS6_fNS8_IJSA_SC_SB_EEEEEJEEEEEvNT_6ParamsE --------------------------
	.section	.text._ZN7cutlass13device_kernelINS_4fmha6kernel13FmhaKernelTmaINS1_10collective15FmhaMainloopTmaINS_10bfloat16_tEfN4cute5tupleIJNS7_1CILi64EEENS9_ILi128EEENS9_ILi192EEEEEENS4_13DefaultFusionEJEEENS4_15FmhaFwdEpilogueIS6_fNS8_IJSA_SC_SB_EEEEEJEEEEEvNT_6ParamsE,"ax",@progbits
	.align	128
.text._ZN7cutlass13device_kernelINS_4fmha6kernel13FmhaKernelTmaINS1_10collective15FmhaMainloopTmaINS_10bfloat16_tEfN4cute5tupleIJNS7_1CILi64EEENS9_ILi128EEENS9_ILi192EEEEEENS4_13DefaultFusionEJEEENS4_15FmhaFwdEpilogueIS6_fNS8_IJSA_SC_SB_EEEEEJEEEEEvNT_6ParamsE:
        .type           _ZN7cutlass13device_kernelINS_4fmha6kernel13FmhaKernelTmaINS1_10collective15FmhaMainloopTmaINS_10bfloat16_tEfN4cute5tupleIJNS7_1CILi64EEENS9_ILi128EEENS9_ILi192EEEEEENS4_13DefaultFusionEJEEENS4_15FmhaFwdEpilogueIS6_fNS8_IJSA_SC_SB_EEEEEJEEEEEvNT_6ParamsE,@function
        .size           _ZN7cutlass13device_kernelINS_4fmha6kernel13FmhaKernelTmaINS1_10collective15FmhaMainloopTmaINS_10bfloat16_tEfN4cute5tupleIJNS7_1CILi64EEENS9_ILi128EEENS9_ILi192EEEEEENS4_13DefaultFusionEJEEENS4_15FmhaFwdEpilogueIS6_fNS8_IJSA_SC_SB_EEEEEJEEEEEvNT_6ParamsE,(.L_x_84 - _ZN7cutlass13device_kernelINS_4fmha6kernel13FmhaKernelTmaINS1_10collective15FmhaMainloopTmaINS_10bfloat16_tEfN4cute5tupleIJNS7_1CILi64EEENS9_ILi128EEENS9_ILi192EEEEEENS4_13DefaultFusionEJEEENS4_15FmhaFwdEpilogueIS6_fNS8_IJSA_SC_SB_EEEEEJEEEEEvNT_6ParamsE)
        .other          _ZN7cutlass13device_kernelINS_4fmha6kernel13FmhaKernelTmaINS1_10collective15FmhaMainloopTmaINS_10bfloat16_tEfN4cute5tupleIJNS7_1CILi64EEENS9_ILi128EEENS9_ILi192EEEEEENS4_13DefaultFusionEJEEENS4_15FmhaFwdEpilogueIS6_fNS8_IJSA_SC_SB_EEEEEJEEEEEvNT_6ParamsE,@"STO_CUDA_ENTRY STV_DEFAULT"
_ZN7cutlass13device_kernelINS_4fmha6kernel13FmhaKernelTmaINS1_10collective15FmhaMainloopTmaINS_10bfloat16_tEfN4cute5tupleIJNS7_1CILi64EEENS9_ILi128EEENS9_ILi192EEEEEENS4_13DefaultFusionEJEEENS4_15FmhaFwdEpilogueIS6_fNS8_IJSA_SC_SB_EEEEEJEEEEEvNT_6ParamsE:
[----:B------:R-:W1:Y:S01]  /*0000*/  LDC R1, c[0x0][0x28] ;  /* 0x00000a00ff017b82 */ /* 0x000e620000000800 */
[----:B------:R-:W2:Y:S01]  /*0010*/  S2R R18, SR_TID.X ;  /* 0x0000000000127919 */ /* 0x000ea20000002100 */
[----:B------:R-:W-:Y:S01]  /*0020*/  ELECT P0, URZ, PT ;  /* 0x00000000003f782f */ /* 0x000fe20003800000 */
[----:B------:R-:W-:Y:S01]  /*0030*/  BSSY B0, `(.L_x_0) ;  /* 0x0000010000007945 */ /* 0x000fe20003800000 */
[----:B--2---:R-:W-:-:S05]  /*0040*/  SHF.R.U32.HI R22, RZ, 0x5, R18 ;  /* 0x00000005ff167819 */ /* 0x004fca0000011612 */
[----:B------:R-:W2:Y:S02]  /*0050*/  SHFL.IDX PT, R0, R22, RZ, 0x1f ;  /* 0x00001fff16007589 */ /* 0x000ea400000e0000 */
[----:B--2---:R-:W-:-:S13]  /*0060*/  ISETP.NE.OR P0, PT, R0, RZ, !P0 ;  /* 0x000000ff0000720c */ /* 0x004fda0004705670 */
[----:B-1----:R-:W-:Y:S05]  /*0070*/  @P0 BRA `(.L_x_1) ;  /* 0x00000000002c0947 */ /* 0x002fea0003800000 */
[----:B------:R-:W-:Y:S02]  /*0080*/  ULDC.64 UR4, c[0x0][0x198] ;  /* 0x0000660000047ab9 */ /* 0x000fe40000000a00 */
[----:B------:R-:W-:Y:S02]  /*0090*/  UIADD3 UR6, UP0, UR4, 0xf0, URZ ;  /* 0x000000f004067890 */ /* 0x000fe4000ff1e03f */
[----:B------:R-:W-:Y:S02]  /*00a0*/  UIADD3 UR8, UP1, UR4, 0x1f0, URZ ;  /* 0x000001f004087890 */ /* 0x000fe4000ff3e03f */
[----:B------:R-:W-:Y:S02]  /*00b0*/  UIADD3 UR4, UP2, UR4, 0x2f0, URZ ;  /* 0x000002f004047890 */ /* 0x000fe4000ff5e03f */
[----:B------:R-:W-:Y:S02]  /*00c0*/  UIADD3.X UR7, URZ, UR5, URZ, UP0, !UPT ;  /* 0x000000053f077290 */ /* 0x000fe400087fe43f */
[----:B------:R-:W-:-:S02]  /*00d0*/  UIADD3.X UR9, URZ, UR5, URZ, UP1, !UPT ;  /* 0x000000053f097290 */ /* 0x000fc40008ffe43f */
[----:B------:R-:W-:-:S05]  /*00e0*/  UIADD3.X UR5, URZ, UR5, URZ, UP2, !UPT ;  /* 0x000000053f057290 */ /* 0x000fca00097fe43f */
[----:B------:R1:W-:Y:S02]  /*00f0*/  UTMACCTL.PF [UR6] ;  /* 0x00000000060079b9 */ /* 0x0003e40008040000 */
[----:B------:R1:W-:Y:S02]  /*0100*/  UTMACCTL.PF [UR8] ;  /* 0x00000000080079b9 */ /* 0x0003e40008040000 */
[----:B------:R1:W-:Y:S02]  /*0110*/  UTMACCTL.PF [UR4] ;  /* 0x00000000040079b9 */ /* 0x0003e40008040000 */
[----:B-1----:R-:W-:Y:S01]  /*0120*/  NOP ;  /* 0x0000000000007918 */ /* 0x002fe20000000000 */
.L_x_1:
[----:B------:R-:W-:Y:S05]  /*0130*/  BSYNC B0 ;  /* 0x0000000000007941 */ /* 0x000fea0003800000 */
.L_x_0:
[----:B------:R-:W1:Y:S02]  /*0140*/  SHFL.IDX PT, R0, R22, RZ, 0x1f ;  /* 0x00001fff16007589 */ /* 0x000e6400000e0000 */
[----:B-1----:R-:W-:-:S13]  /*0150*/  ISETP.NE.AND P0, PT, R0, RZ, PT ;  /* 0x000000ff0000720c */ /* 0x002fda0003f05270 */
[----:B------:R-:W-:Y:S05]  /*0160*/  @P0 BRA `(.L_x_2) ;  /* 0x0000000000400947 */ /* 0x000fea0003800000 */
[----:B------:R-:W1:Y:S01]  /*0170*/  S2UR UR8, SR_CgaCtaId ;  /* 0x00000000000879c3 */ /* 0x000e620000008800 */
[----:B------:R-:W-:Y:S01]  /*0180*/  UMOV UR4, 0x400 ;  /* 0x0000040000047882 */ /* 0x000fe20000000000 */
[----:B------:R-:W-:Y:S01]  /*0190*/  UMOV UR5, 0x1 ;  /* 0x0000000100057882 */ /* 0x000fe20000000000 */
[----:B------:R-:W-:Y:S01]  /*01a0*/  UMOV UR6, 0x80 ;  /* 0x0000008000067882 */ /* 0x000fe20000000000 */
[----:B------:R-:W-:Y:S01]  /*01b0*/  ELECT P0, URZ, PT ;  /* 0x00000000003f782f */ /* 0x000fe20003800000 */
[----:B------:R-:W-:-:S04]  /*01c0*/  UIADD3 UR6, -UR6, 0x100000, URZ ;  /* 0x0010000006067890 */ /* 0x000fc8000fffe13f */
[----:B------:R-:W-:Y:S02]  /*01d0*/  USHF.L.U32 UR7, UR6, 0xb, URZ ;  /* 0x0000000b06077899 */ /* 0x000fe4000800063f */
[----:B------:R-:W-:Y:S02]  /*01e0*/  USHF.L.U32 UR6, UR6, 0x1, URZ ;  /* 0x0000000106067899 */ /* 0x000fe4000800063f */
[----:B-1----:R-:W-:Y:S02]  /*01f0*/  ULEA UR8, UR8, UR4, 0x18 ;  /* 0x0000000408087291 */ /* 0x002fe4000f8ec03f */
[----:B------:R-:W-:-:S04]  /*0200*/  UIADD3 UR4, -UR5, 0x100000, URZ ;  /* 0x0010000005047890 */ /* 0x000fc8000fffe13f */
[----:B------:R-:W-:Y:S02]  /*0210*/  USHF.L.U32 UR5, UR4, 0xb, URZ ;  /* 0x0000000b04057899 */ /* 0x000fe4000800063f */
[----:B------:R-:W-:Y:S01]  /*0220*/  USHF.L.U32 UR4, UR4, 0x1, URZ ;  /* 0x0000000104047899 */ /* 0x000fe2000800063f */
[----:B------:R-:W1:Y:S11]  /*0230*/  FENCE.VIEW.ASYNC.S ;  /* 0x00000000000073c6 */ /* 0x000e760000000000 */
[----:B-1----:R1:W2:Y:S01]  /*0240*/  SYNCS.EXCH.64 URZ, [UR8+0x36040], UR4 ;  /* 0x03604004083f75b2 */ /* 0x0022a20008000100 */
[----:B------:R1:W3:Y:S01]  /*0250*/  SYNCS.EXCH.64 URZ, [UR8+0x36048], UR6 ;  /* 0x03604806083f75b2 */ /* 0x0002e20008000100 */
[----:B------:R-:W-:Y:S01]  /*0260*/  NOP ;  /* 0x0000000000007918 */ /* 0x000fe20000000000 */
.L_x_2:
[----:B------:R-:W4:Y:S01]  /*0270*/  SHFL.IDX PT, R0, R22, RZ, 0x1f ;  /* 0x00001fff16007589 */ /* 0x000f2200000e0000 */
[----:B------:R-:W-:Y:S01]  /*0280*/  NOP ;  /* 0x0000000000007918 */ /* 0x000fe20000000000 */
[----:B----4-:R-:W-:-:S13]  /*0290*/  ISETP.NE.AND P0, PT, R0, RZ, PT ;  /* 0x000000ff0000720c */ /* 0x010fda0003f05270 */
[----:B------:R-:W-:Y:S05]  /*02a0*/  @P0 BRA `(.L_x_3) ;  /* 0x0000000000580947 */ /* 0x000fea0003800000 */
[----:B-1----:R-:W1:Y:S01]  /*02b0*/  S2UR UR5, SR_CgaCtaId ;  /* 0x00000000000579c3 */ /* 0x002e620000008800 */
[----:B------:R-:W-:Y:S01]  /*02c0*/  UMOV UR4, 0x400 ;  /* 0x0000040000047882 */ /* 0x000fe20000000000 */
[----:B------:R-:W-:Y:S01]  /*02d0*/  UMOV UR6, 0x1 ;  /* 0x0000000100067882 */ /* 0x000fe20000000000 */
[----:B------:R-:W-:Y:S01]  /*02e0*/  UMOV UR7, 0x80 ;  /* 0x0000008000077882 */ /* 0x000fe20000000000 */
[----:B------:R-:W-:Y:S01]  /*02f0*/  ELECT P0, URZ, PT ;  /* 0x00000000003f782f */ /* 0x000fe20003800000 */
[----:B-1----:R-:W-:Y:S02]  /*0300*/  ULEA UR8, UR5, UR4, 0x18 ;  /* 0x0000000405087291 */ /* 0x002fe4000f8ec03f */
[----:B------:R-:W-:-:S04]  /*0310*/  UIADD3 UR4, -UR6, 0x100000, URZ ;  /* 0x0010000006047890 */ /* 0x000fc8000fffe13f */
[----:B------:R-:W-:Y:S02]  /*0320*/  USHF.L.U32 UR5, UR4, 0xb, URZ ;  /* 0x0000000b04057899 */ /* 0x000fe4000800063f */
[----:B------:R-:W-:Y:S02]  /*0330*/  USHF.L.U32 UR4, UR4, 0x1, URZ ;  /* 0x0000000104047899 */ /* 0x000fe4000800063f */
[----:B------:R-:W-:-:S04]  /*0340*/  UIADD3 UR6, -UR7, 0x100000, URZ ;  /* 0x0010000007067890 */ /* 0x000fc8000fffe13f */
[----:B------:R-:W-:Y:S02]  /*0350*/  USHF.L.U32 UR7, UR6, 0xb, URZ ;  /* 0x0000000b06077899 */ /* 0x000fe4000800063f */
[----:B------:R-:W-:Y:S01]  /*0360*/  USHF.L.U32 UR6, UR6, 0x1, URZ ;  /* 0x0000000106067899 */ /* 0x000fe2000800063f */
[----:B------:R-:W1:Y:S03]  /*0370*/  FENCE.VIEW.ASYNC.S ;  /* 0x00000000000073c6 */ /* 0x000e660000000000 */
[----:B-1----:R4:W1:Y:S08]  /*0380*/  SYNCS.EXCH.64 URZ, [UR8+0x36000], UR4 ;  /* 0x03600004083f75b2 */ /* 0x0028700008000100 */
[----:B------:R4:W1:Y:S01]  /*0390*/  SYNCS.EXCH.64 URZ, [UR8+0x36020], UR6 ;  /* 0x03602006083f75b2 */ /* 0x0008620008000100 */
[----:B------:R4:W1:Y:S01]  /*03a0*/  SYNCS.EXCH.64 URZ, [UR8+0x36008], UR4 ;  /* 0x03600804083f75b2 */ /* 0x0008620008000100 */
[----:B------:R4:W1:Y:S01]  /*03b0*/  SYNCS.EXCH.64 URZ, [UR8+0x36028], UR6 ;  /* 0x03602806083f75b2 */ /* 0x0008620008000100 */
[----:B------:R4:W1:Y:S01]  /*03c0*/  SYNCS.EXCH.64 URZ, [UR8+0x36010], UR4 ;  /* 0x03601004083f75b2 */ /* 0x0008620008000100 */
[----:B------:R4:W1:Y:S01]  /*03d0*/  SYNCS.EXCH.64 URZ, [UR8+0x36030], UR6 ;  /* 0x03603006083f75b2 */ /* 0x0008620008000100 */
[----:B------:R4:W1:Y:S01]  /*03e0*/  SYNCS.EXCH.64 URZ, [UR8+0x36018], UR4 ;  /* 0x03601804083f75b2 */ /* 0x0008620008000100 */
[----:B------:R4:W1:Y:S02]  /*03f0*/  SYNCS.EXCH.64 URZ, [UR8+0x36038], UR6 ;  /* 0x03603806083f75b2 */ /* 0x0008640008000100 */
[----:B----4-:R-:W-:Y:S01]  /*0400*/  NOP ;  /* 0x0000000000007918 */ /* 0x010fe20000000000 */
.L_x_3:
        /* <DEDUP_REMOVED lines=26> */
.L_x_4:
[----:B------:R-:W4:Y:S01]  /*05b0*/  SHFL.IDX PT, R22, R22, RZ, 0x1f ;  /* 0x00001fff16167589 */ /* 0x000f2200000e0000 */
[----:B------:R-:W-:Y:S01]  /*05c0*/  ELECT P0, URZ, PT ;  /* 0x00000000003f782f */ /* 0x000fe20003800000 */
[----:B------:R-:W-:Y:S01]  /*05d0*/  NOP ;  /* 0x0000000000007918 */ /* 0x000fe20000000000 */
[----:B------:R-:W4:Y:S01]  /*05e0*/  S2UR UR36, SR_CTAID.Y ;  /* 0x00000000002479c3 */ /* 0x000f220000002600 */
[----:B------:R-:W-:Y:S01]  /*05f0*/  BSSY B0, `(.L_x_5) ;  /* 0x000002f000007945 */ /* 0x000fe20003800000 */
[----:B------:R-:W-:Y:S02]  /*0600*/  MOV R19, RZ ;  /* 0x000000ff00137202 */ /* 0x000fe40000000f00 */
[----:B------:R-:W-:-:S04]  /*0610*/  LOP3.LUT R17, R18, 0x7f, RZ, 0xc0, !PT ;  /* 0x0000007f12117812 */ /* 0x000fc800078ec0ff */
[----:B------:R-:W4:Y:S08]  /*0620*/  S2UR UR37, SR_CTAID.Z ;  /* 0x00000000002579c3 */ /* 0x000f300000002700 */
[----:B-123--:R-:W-:Y:S01]  /*0630*/  BAR.SYNC.DEFER_BLOCKING 0x0 ;  /* 0x0000000000007b1d */ /* 0x00efe20000010000 */
[----:B----4-:R-:W-:-:S13]  /*0640*/  ISETP.EQ.AND P1, PT, R22, RZ, P0 ;  /* 0x000000ff1600720c */ /* 0x010fda0000722270 */
[----:B------:R-:W-:Y:S05]  /*0650*/  @!P1 BRA `(.L_x_6) ;  /* 0x0000000000a09947 */ /* 0x000fea0003800000 */
[----:B------:R-:W1:Y:S01]  /*0660*/  S2R R3, SR_CgaCtaId ;  /* 0x0000000000037919 */ /* 0x000e620000008800 */
[----:B------:R-:W-:Y:S02]  /*0670*/  MOV R0, 0x400 ;  /* 0x0000040000007802 */ /* 0x000fe40000000f00 */
[----:B------:R-:W-:Y:S02]  /*0680*/  MOV R2, 0x1 ;  /* 0x0000000100027802 */ /* 0x000fe40000000f00 */
[----:B------:R-:W-:Y:S02]  /*0690*/  ISETP.NE.AND P3, PT, R17, RZ, PT ;  /* 0x000000ff1100720c */ /* 0x000fe40003f65270 */
[----:B-1----:R-:W-:Y:S02]  /*06a0*/  LEA R3, R3, R0, 0x18 ;  /* 0x0000000003037211 */ /* 0x002fe400078ec0ff */
[----:B------:R-:W-:-:S04]  /*06b0*/  SHF.L.U32 R0, R2, 0x1f, RZ ;  /* 0x0000001f02007819 */ /* 0x000fc800000006ff */
[----:B------:R-:W1:Y:S02]  /*06c0*/  SYNCS.PHASECHK.TRANS64.TRYWAIT P2, [R3+URZ+0x36048], R0 ;  /* 0x03604800030075a7 */ /* 0x000e64000804017f */
[----:B-1----:R-:W-:Y:S05]  /*06d0*/  @!P2 BRA `(.L_x_7) ;  /* 0x00000098003ca947 */ /* 0x002fea0003800000 */
.L_x_67:
[----:B------:R-:W-:Y:S05]  /*06e0*/  @P3 BRA `(.L_x_8) ;  /* 0x0000000000143947 */ /* 0x000fea0003800000 */
[----:B------:R-:W-:Y:S02]  /*06f0*/  LOP3.LUT P2, RZ, R18, 0x1f, RZ, 0xc0, !PT ;  /* 0x0000001f12ff7812 */ /* 0x000fe4000784c0ff */
[----:B-1----:R-:W-:-:S04]  /*0700*/  MOV R0, 0x6000 ;  /* 0x0000600000007802 */ /* 0x002fc80000000f00 */
[----:B------:R2:W-:Y:S07]  /*0710*/  SYNCS.ARRIVE.TRANS64 RZ, [R3+URZ+0x36040], R0 ;  /* 0x0360400003ff79a7 */ /* 0x0005ee000800003f */
[----:B------:R-:W-:Y:S05]  /*0720*/  @!P2 BRA `(.L_x_8) ;  /* 0x000000000004a947 */ /* 0x000fea0003800000 */
[----:B------:R-:W-:Y:S01]  /*0730*/  BPT.TRAP 0x1 ;  /* 0x000000040000795c */ /* 0x000fe20000300000 */
.L_x_8:
[----:B------:R-:W3:Y:S01]  /*0740*/  S2UR UR11, SR_CTAID.X ;  /* 0x00000000000b79c3 */ /* 0x000ee20000002500 */
[----:B------:R-:W-:Y:S01]  /*0750*/  R2UR UR8, R3 ;  /* 0x00000000030872ca */ /* 0x000fe200000e0000 */
[----:B------:R-:W-:Y:S01]  /*0760*/  ULDC.64 UR4, c[0x0][0x198] ;  /* 0x0000660000047ab9 */ /* 0x000fe20000000a00 */
[----:B------:R-:W-:Y:S01]  /*0770*/  UMOV UR6, 0x0 ;  /* 0x0000000000067882 */ /* 0x000fe20000000000 */
[----:B------:R-:W-:Y:S01]  /*0780*/  UIADD3 UR4, UP0, UR4, 0xf0, URZ ;  /* 0x000000f004047890 */ /* 0x000fe2000ff1e03f */
[----:B------:R-:W-:Y:S01]  /*0790*/  UMOV UR7, 0x10000000 ;  /* 0x1000000000077882 */ /* 0x000fe20000000000 */
[----:B------:R-:W-:Y:S02]  /*07a0*/  UMOV UR10, URZ ;  /* 0x0000003f000a7c82 */ /* 0x000fe40008000000 */
[----:B------:R-:W-:Y:S01]  /*07b0*/  UIADD3.X UR5, URZ, UR5, URZ, UP0, !UPT ;  /* 0x000000053f057290 */ /* 0x000fe200087fe43f */
[----:B------:R-:W-:Y:S01]  /*07c0*/  UMOV UR12, UR36 ;  /* 0x00000024000c7c82 */ /* 0x000fe20008000000 */
[----:B------:R-:W-:Y:S01]  /*07d0*/  UMOV UR13, UR37 ;  /* 0x00000025000d7c82 */ /* 0x000fe20008000000 */
[----:B------:R-:W-:Y:S01]  /*07e0*/  UMOV UR18, 0x40 ;  /* 0x0000004000127882 */ /* 0x000fe20000000000 */
[----:B------:R-:W-:-:S02]  /*07f0*/  UMOV UR20, UR36 ;  /* 0x0000002400147c82 */ /* 0x000fc40008000000 */
[----:B------:R-:W-:Y:S02]  /*0800*/  UIADD3 UR9, UR8, 0x36040, URZ ;  /* 0x0003604008097890 */ /* 0x000fe4000fffe03f */
[----:B------:R-:W-:Y:S02]  /*0810*/  UIADD3 UR16, UR8, 0x2000, URZ ;  /* 0x0000200008107890 */ /* 0x000fe4000fffe03f */
[----:B------:R-:W-:Y:S01]  /*0820*/  UIADD3 UR32, UR8, 0x4000, URZ ;  /* 0x0000400008207890 */ /* 0x000fe2000fffe03f */
[----:B------:R-:W-:Y:S02]  /*0830*/  UMOV UR21, UR37 ;  /* 0x0000002500157c82 */ /* 0x000fe40008000000 */
[----:B------:R-:W-:Y:S01]  /*0840*/  UMOV UR17, UR9 ;  /* 0x0000000900117c82 */ /* 0x000fe20008000000 */
[----:B------:R-:W-:Y:S01]  /*0850*/  UMOV UR34, 0x80 ;  /* 0x0000008000227882 */ /* 0x000fe20000000000 */
[----:B------:R-:W-:Y:S01]  /*0860*/  UMOV UR33, UR9 ;  /* 0x0000000900217c82 */ /* 0x000fe20008000000 */
[----:B---3--:R-:W-:-:S07]  /*0870*/  USHF.L.U32 UR11, UR11, 0x6, URZ ;  /* 0x000000060b0b7899 */ /* 0x008fce000800063f */
[----:B------:R-:W-:Y:S01]  /*0880*/  UMOV UR19, UR11 ;  /* 0x0000000b00137c82 */ /* 0x000fe20008000000 */
[----:B------:R-:W-:Y:S01]  /*0890*/  UMOV UR35, UR11 ;  /* 0x0000000b00237c82 */ /* 0x000fe20008000000 */
[----:B------:R3:W-:Y:S01]  /*08a0*/  UTMALDG.4D [UR8], [UR4], desc[UR6] ;  /* 0x00000608040075b4 */ /* 0x0007e20008019000 */
[----:B------:R3:W-:Y:S01]  /*08b0*/  UTMALDG.4D [UR16], [UR4], desc[UR6] ;  /* 0x00000610040075b4 */ /* 0x0007e20008019000 */
[----:B------:R3:W-:Y:S02]  /*08c0*/  UTMALDG.4D [UR32], [UR4], desc[UR6] ;  /* 0x00000620040075b4 */ /* 0x0007e40008019000 */
[----:B---3--:R-:W-:Y:S01]  /*08d0*/  NOP ;  /* 0x0000000000007918 */ /* 0x008fe20000000000 */
.L_x_6:
[----:B------:R-:W-:Y:S05]  /*08e0*/  BSYNC B0 ;  /* 0x0000000000007941 */ /* 0x000fea0003800000 */
.L_x_5:
[----:B------:R-:W1:Y:S01]  /*08f0*/  LDC R159, c[0x0][0x28c] ;  /* 0x0000a300ff9f7b82 */ /* 0x000e620000000800 */
[----:B------:R-:W-:Y:S01]  /*0900*/  BSSY B0, `(.L_x_9) ;  /* 0x00000c8000007945 */ /* 0x000fe20003800000 */
[----:B------:R-:W-:Y:S02]  /*0910*/  MOV R2, 0x1 ;  /* 0x0000000100027802 */ /* 0x000fe40000000f00 */
[----:B------:R-:W-:Y:S02]  /*0920*/  MOV R5, RZ ;  /* 0x000000ff00057202 */ /* 0x000fe40000000f00 */
[----:B-12---:R-:W-:-:S04]  /*0930*/  IADD3 R0, R159, 0x7f, RZ ;  /* 0x0000007f9f007810 */ /* 0x006fc80007ffe0ff */
[----:B------:R-:W-:-:S04]  /*0940*/  SHF.R.S32.HI R3, RZ, 0x1f, R0 ;  /* 0x0000001fff037819 */ /* 0x000fc80000011400 */
[----:B------:R-:W-:-:S04]  /*0950*/  LEA.HI R3, R3, R0, RZ, 0x7 ;  /* 0x0000000003037211 */ /* 0x000fc800078f38ff */
[----:B------:R-:W-:-:S04]  /*0960*/  SHF.R.S32.HI R186, RZ, 0x7, R3 ;  /* 0x00000007ffba7819 */ /* 0x000fc80000011403 */
[----:B------:R-:W-:Y:S01]  /*0970*/  SHF.L.U32 R23, R186, 0x1, RZ ;  /* 0x00000001ba177819 */ /* 0x000fe200000006ff */
[----:B------:R-:W-:Y:S06]  /*0980*/  @!P1 BRA `(.L_x_10) ;  /* 0x0000000800fc9947 */ /* 0x000fec0003800000 */
[----:B------:R-:W-:Y:S02]  /*0990*/  ISETP.GE.AND P1, PT, R159, 0x1, PT ;  /* 0x000000019f00780c */ /* 0x000fe40003f26270 */
[----:B------:R-:W-:Y:S02]  /*09a0*/  LOP3.LUT R6, R18, 0x1f, RZ, 0xc0, !PT ;  /* 0x0000001f12067812 */ /* 0x000fe400078ec0ff */
[----:B------:R-:W-:Y:S02]  /*09b0*/  MOV R19, RZ ;  /* 0x000000ff00137202 */ /* 0x000fe40000000f00 */
[----:B------:R-:W-:-:S07]  /*09c0*/  MOV R5, RZ ;  /* 0x000000ff00057202 */ /* 0x000fce0000000f00 */
        /* <DEDUP_REMOVED lines=9> */
.L_x_68:
[----:B------:R-:W-:Y:S01]  /*0a60*/  MOV R5, 0x1 ;  /* 0x0000000100057802 */ /* 0x000fe20000000f00 */
[----:B------:R-:W-:Y:S06]  /*0a70*/  @P2 BRA `(.L_x_13) ;  /* 0x0000000000142947 */ /* 0x000fec0003800000 */
[----:B------:R-:W-:Y:S02]  /*0a80*/  ISETP.NE.AND P1, PT, R6, RZ, PT ;  /* 0x000000ff0600720c */ /* 0x000fe40003f25270 */
[----:B-1----:R-:W-:-:S04]  /*0a90*/  MOV R0, 0xc000 ;  /* 0x0000c00000007802 */ /* 0x002fc80000000f00 */
[----:B------:R2:W-:Y:S07]  /*0aa0*/  SYNCS.ARRIVE.TRANS64 RZ, [R3+URZ+0x36000], R0 ;  /* 0x0360000003ff79a7 */ /* 0x0005ee000800003f */
[----:B------:R-:W-:Y:S05]  /*0ab0*/  @!P1 BRA `(.L_x_13) ;  /* 0x0000000000049947 */ /* 0x000fea0003800000 */
[----:B------:R-:W-:Y:S01]  /*0ac0*/  BPT.TRAP 0x1 ;  /* 0x000000040000795c */ /* 0x000fe20000300000 */
.L_x_13:
[----:B------:R-:W3:Y:S01]  /*0ad0*/  S2R R7, SR_CgaCtaId ;  /* 0x0000000000077919 */ /* 0x000ee20000008800 */
[----:B------:R-:W-:Y:S01]  /*0ae0*/  R2UR UR32, R3 ;  /* 0x00000000032072ca */ /* 0x000fe200000e0000 */
[----:B------:R-:W-:Y:S01]  /*0af0*/  ULDC.64 UR4, c[0x0][0x198] ;  /* 0x0000660000047ab9 */ /* 0x000fe20000000a00 */
[----:B-12---:R-:W-:Y:S01]  /*0b00*/  MOV R0, 0x400 ;  /* 0x0000040000007802 */ /* 0x006fe20000000f00 */
[----:B------:R-:W-:Y:S01]  /*0b10*/  UIADD3 UR4, UP0, UR4, 0x1f0, URZ ;  /* 0x000001f004047890 */ /* 0x000fe2000ff1e03f */
[----:B------:R-:W-:Y:S01]  /*0b20*/  MOV R3, 0x1 ;  /* 0x0000000100037802 */ /* 0x000fe20000000f00 */
[----:B------:R-:W-:Y:S01]  /*0b30*/  UMOV UR19, URZ ;  /* 0x0000003f00137c82 */ /* 0x000fe20008000000 */
[----:B------:R-:W-:Y:S01]  /*0b40*/  UMOV UR6, 0x0 ;  /* 0x0000000000067882 */ /* 0x000fe20000000000 */
[----:B------:R-:W-:Y:S01]  /*0b50*/  UIADD3.X UR5, URZ, UR5, URZ, UP0, !UPT ;  /* 0x000000053f057290 */ /* 0x000fe200087fe43f */
[----:B------:R-:W-:Y:S01]  /*0b60*/  SHF.L.U32 R3, R3, 0x1f, RZ ;  /* 0x0000001f03037819 */ /* 0x000fe200000006ff */
[----:B------:R-:W-:Y:S01]  /*0b70*/  UMOV UR7, 0x10000000 ;  /* 0x1000000000077882 */ /* 0x000fe20000000000 */
[----:B------:R-:W-:Y:S01]  /*0b80*/  UMOV UR18, URZ ;  /* 0x0000003f00127c82 */ /* 0x000fe20008000000 */
[----:B------:R-:W-:Y:S01]  /*0b90*/  UMOV UR20, UR36 ;  /* 0x0000002400147c82 */ /* 0x000fe20008000000 */
[----:B------:R-:W-:Y:S01]  /*0ba0*/  UMOV UR21, UR37 ;  /* 0x0000002500157c82 */ /* 0x000fe20008000000 */
[----:B------:R-:W-:Y:S01]  /*0bb0*/  UIADD3 UR16, UR32, 0x6000, URZ ;  /* 0x0000600020107890 */ /* 0x000fe2000fffe03f */
[----:B------:R-:W-:Y:S01]  /*0bc0*/  ISETP.NE.AND P2, PT, R17, RZ, PT ;  /* 0x000000ff1100720c */ /* 0x000fe20003f45270 */
[----:B------:R-:W-:-:S02]  /*0bd0*/  UIADD3 UR17, UR32, 0x36000, URZ ;  /* 0x0003600020117890 */ /* 0x000fc4000fffe03f */
[----:B------:R-:W-:Y:S02]  /*0be0*/  UIADD3 UR8, UR32, 0xa000, URZ ;  /* 0x0000a00020087890 */ /* 0x000fe4000fffe03f */
[----:B------:R-:W-:Y:S01]  /*0bf0*/  UIADD3 UR32, UR32, 0xe000, URZ ;  /* 0x0000e00020207890 */ /* 0x000fe2000fffe03f */
[----:B------:R-:W-:Y:S01]  /*0c00*/  UMOV UR10, 0x40 ;  /* 0x00000040000a7882 */ /* 0x000fe20000000000 */
[----:B------:R-:W-:Y:S01]  /*0c10*/  UMOV UR12, UR36 ;  /* 0x00000024000c7c82 */ /* 0x000fe20008000000 */
[----:B------:R-:W-:Y:S01]  /*0c20*/  UMOV UR13, UR37 ;  /* 0x00000025000d7c82 */ /* 0x000fe20008000000 */
[----:B------:R-:W-:Y:S01]  /*0c30*/  UMOV UR11, UR19 ;  /* 0x00000013000b7c82 */ /* 0x000fe20008000000 */
[----:B------:R-:W-:Y:S01]  /*0c40*/  UMOV UR9, UR17 ;  /* 0x0000001100097c82 */ /* 0x000fe20008000000 */
[----:B------:R-:W-:Y:S01]  /*0c50*/  UMOV UR34, 0x80 ;  /* 0x0000008000227882 */ /* 0x000fe20000000000 */
[----:B------:R-:W-:Y:S01]  /*0c60*/  UMOV UR35, UR19 ;  /* 0x0000001300237c82 */ /* 0x000fe20008000000 */
[----:B------:R1:W-:Y:S01]  /*0c70*/  UTMALDG.4D [UR16], [UR4], desc[UR6] ;  /* 0x00000610040075b4 */ /* 0x0003e20008019000 */
[----:B------:R-:W-:Y:S01]  /*0c80*/  UMOV UR33, UR17 ;  /* 0x0000001100217c82 */ /* 0x000fe20008000000 */
[----:B---3--:R-:W-:-:S04]  /*0c90*/  LEA R2, R7, R0, 0x18 ;  /* 0x0000000007027211 */ /* 0x008fc800078ec0ff */
[----:B------:R-:W-:Y:S01]  /*0ca0*/  LEA R0, R5, R2, 0x3 ;  /* 0x0000000205007211 */ /* 0x000fe200078e18ff */
[----:B------:R1:W-:Y:S01]  /*0cb0*/  UTMALDG.4D [UR8], [UR4], desc[UR6] ;  /* 0x00000608040075b4 */ /* 0x0003e20008019000 */
[----:B------:R1:W-:Y:S02]  /*0cc0*/  UTMALDG.4D [UR32], [UR4], desc[UR6] ;  /* 0x00000620040075b4 */ /* 0x0003e40008019000 */
[----:B------:R-:W2:Y:S02]  /*0cd0*/  SYNCS.PHASECHK.TRANS64.TRYWAIT P1, [R0+URZ+0x36020], R3 ;  /* 0x03602003000075a7 */ /* 0x000ea4000802017f */
[----:B-12---:R-:W-:Y:S05]  /*0ce0*/  @!P1 BRA `(.L_x_14) ;  /* 0x0000009000e09947 */ /* 0x006fea0003800000 */
.L_x_69:
[----:B------:R-:W-:Y:S01]  /*0cf0*/  MOV R19, 0x1 ;  /* 0x0000000100137802 */ /* 0x000fe20000000f00 */
[----:B------:R-:W-:Y:S06]  /*0d00*/  @P2 BRA `(.L_x_15) ;  /* 0x0000000000142947 */ /* 0x000fec0003800000 */
[----:B------:R-:W-:Y:S02]  /*0d10*/  ISETP.NE.AND P1, PT, R6, RZ, PT ;  /* 0x000000ff0600720c */ /* 0x000fe40003f25270 */
[----:B-1----:R-:W-:-:S04]  /*0d20*/  MOV R3, 0xc000 ;  /* 0x0000c00000037802 */ /* 0x002fc80000000f00 */
[----:B------:R2:W-:Y:S07]  /*0d30*/  SYNCS.ARRIVE.TRANS64 RZ, [R0+URZ+0x36000], R3 ;  /* 0x0360000300ff79a7 */ /* 0x0005ee000800003f */
[----:B------:R-:W-:Y:S05]  /*0d40*/  @!P1 BRA `(.L_x_15) ;  /* 0x0000000000049947 */ /* 0x000fea0003800000 */
[----:B------:R-:W-:Y:S01]  /*0d50*/  BPT.TRAP 0x1 ;  /* 0x000000040000795c */ /* 0x000fe20000300000 */
.L_x_15:
[C---:B------:R-:W-:Y:S01]  /*0d60*/  IMAD R2, R5.reuse, 0xc000, R2 ;  /* 0x0000c00005027824 */ /* 0x040fe200078e0202 */
[----:B------:R-:W-:Y:S01]  /*0d70*/  R2UR UR17, R0 ;  /* 0x00000000001172ca */ /* 0x000fe200000e0000 */
[----:B------:R-:W-:Y:S01]  /*0d80*/  ULDC.64 UR4, c[0x0][0x198] ;  /* 0x0000660000047ab9 */ /* 0x000fe20000000a00 */
[----:B------:R-:W-:Y:S01]  /*0d90*/  UMOV UR19, URZ ;  /* 0x0000003f00137c82 */ /* 0x000fe20008000000 */
[----:B------:R-:W-:Y:S01]  /*0da0*/  UIADD3 UR4, UP0, UR4, 0x2f0, URZ ;  /* 0x000002f004047890 */ /* 0x000fe2000ff1e03f */
[----:B------:R-:W-:Y:S01]  /*0db0*/  R2UR UR32, R2 ;  /* 0x00000000022072ca */ /* 0x000fe200000e0000 */
[----:B------:R-:W-:Y:S01]  /*0dc0*/  UMOV UR6, 0x0 ;  /* 0x0000000000067882 */ /* 0x000fe20000000000 */
[----:B------:R-:W-:Y:S01]  /*0dd0*/  UMOV UR7, 0x10000000 ;  /* 0x1000000000077882 */ /* 0x000fe20000000000 */
[----:B------:R-:W-:Y:S01]  /*0de0*/  UIADD3.X UR5, URZ, UR5, URZ, UP0, !UPT ;  /* 0x000000053f057290 */ /* 0x000fe200087fe43f */
[----:B------:R-:W-:Y:S01]  /*0df0*/  IADD3 R5, R5, 0x1, RZ ;  /* 0x0000000105057810 */ /* 0x000fe20007ffe0ff */
[----:B------:R-:W-:Y:S01]  /*0e00*/  UMOV UR18, URZ ;  /* 0x0000003f00127c82 */ /* 0x000fe20008000000 */
[----:B------:R-:W-:Y:S01]  /*0e10*/  UMOV UR20, UR36 ;  /* 0x0000002400147c82 */ /* 0x000fe20008000000 */
[----:B------:R-:W-:Y:S01]  /*0e20*/  UMOV UR21, UR37 ;  /* 0x0000002500157c82 */ /* 0x000fe20008000000 */
[----:B------:R-:W-:Y:S01]  /*0e30*/  UMOV UR10, 0x40 ;  /* 0x00000040000a7882 */ /* 0x000fe20000000000 */
[----:B------:R-:W-:Y:S01]  /*0e40*/  UIADD3 UR17, UR17, 0x36000, URZ ;  /* 0x0003600011117890 */ /* 0x000fe2000fffe03f */
[----:B------:R-:W-:Y:S01]  /*0e50*/  UMOV UR12, UR36 ;  /* 0x00000024000c7c82 */ /* 0x000fe20008000000 */
[----:B------:R-:W-:-:S02]  /*0e60*/  UMOV UR13, UR37 ;  /* 0x00000025000d7c82 */ /* 0x000fc40008000000 */
[----:B------:R-:W-:Y:S02]  /*0e70*/  UIADD3 UR16, UR32, 0x6000, URZ ;  /* 0x0000600020107890 */ /* 0x000fe4000fffe03f */
[----:B------:R-:W-:Y:S02]  /*0e80*/  UIADD3 UR8, UR32, 0xa000, URZ ;  /* 0x0000a00020087890 */ /* 0x000fe4000fffe03f */
[----:B------:R-:W-:Y:S01]  /*0e90*/  UIADD3 UR32, UR32, 0xe000, URZ ;  /* 0x0000e00020207890 */ /* 0x000fe2000fffe03f */
[----:B------:R-:W-:Y:S01]  /*0ea0*/  UMOV UR11, UR19 ;  /* 0x00000013000b7c82 */ /* 0x000fe20008000000 */
[----:B------:R-:W-:Y:S01]  /*0eb0*/  UMOV UR9, UR17 ;  /* 0x0000001100097c82 */ /* 0x000fe20008000000 */
[----:B------:R-:W-:Y:S01]  /*0ec0*/  UMOV UR34, 0x80 ;  /* 0x0000008000227882 */ /* 0x000fe20000000000 */
[----:B------:R-:W-:Y:S01]  /*0ed0*/  UMOV UR35, UR19 ;  /* 0x0000001300237c82 */ /* 0x000fe20008000000 */
[----:B------:R3:W-:Y:S01]  /*0ee0*/  UTMALDG.4D [UR16], [UR4], desc[UR6] ;  /* 0x00000610040075b4 */ /* 0x0007e20008019000 */
[----:B------:R-:W-:Y:S01]  /*0ef0*/  UMOV UR33, UR17 ;  /* 0x0000001100217c82 */ /* 0x000fe20008000000 */
[----:B------:R3:W-:Y:S02]  /*0f00*/  UTMALDG.4D [UR8], [UR4], desc[UR6] ;  /* 0x00000608040075b4 */ /* 0x0007e40008019000 */
[----:B------:R3:W-:Y:S02]  /*0f10*/  UTMALDG.4D [UR32], [UR4], desc[UR6] ;  /* 0x00000620040075b4 */ /* 0x0007e40008019000 */
[----:B---3--:R-:W-:Y:S01]  /*0f20*/  NOP ;  /* 0x0000000000007918 */ /* 0x008fe20000000000 */
.L_x_11:
[----:B------:R-:W-:Y:S02]  /*0f30*/  ISETP.GE.AND P1, PT, R159, 0x81, PT ;  /* 0x000000819f00780c */ /* 0x000fe40003f26270 */
[----:B------:R-:W-:-:S11]  /*0f40*/  MOV R2, 0x1 ;  /* 0x0000000100027802 */ /* 0x000fd60000000f00 */
[----:B------:R-:W-:Y:S05]  /*0f50*/  @!P1 BRA `(.L_x_16) ;  /* 0x0000000400849947 */ /* 0x000fea0003800000 */
[----:B-12---:R-:W1:Y:S01]  /*0f60*/  S2R R3, SR_CgaCtaId ;  /* 0x0000000000037919 */ /* 0x006e620000008800 */
[----:B------:R-:W-:Y:S02]  /*0f70*/  MOV R0, 0x400 ;  /* 0x0000040000007802 */ /* 0x000fe40000000f00 */
[----:B------:R-:W-:Y:S02]  /*0f80*/  MOV R2, 0x1 ;  /* 0x0000000100027802 */ /* 0x000fe40000000f00 */
[----:B------:R-:W-:Y:S02]  /*0f90*/  ISETP.NE.AND P2, PT, R17, RZ, PT ;  /* 0x000000ff1100720c */ /* 0x000fe40003f45270 */
[----:B-1----:R-:W-:Y:S02]  /*0fa0*/  LEA R0, R3, R0, 0x18 ;  /* 0x0000000003007211 */ /* 0x002fe400078ec0ff */
[----:B------:R-:W-:Y:S02]  /*0fb0*/  SHF.L.U32 R3, R2, 0x1f, RZ ;  /* 0x0000001f02037819 */ /* 0x000fe400000006ff */
[----:B------:R-:W-:-:S04]  /*0fc0*/  LEA R2, R5, R0, 0x3 ;  /* 0x0000000005027211 */ /* 0x000fc800078e18ff */
[----:B------:R-:W1:Y:S02]  /*0fd0*/  SYNCS.PHASECHK.TRANS64.TRYWAIT P1, [R2+URZ+0x36020], R3 ;  /* 0x03602003020075a7 */ /* 0x000e64000802017f */
[----:B-1----:R-:W-:Y:S05]  /*0fe0*/  @!P1 BRA `(.L_x_17) ;  /* 0x0000009000349947 */ /* 0x002fea0003800000 */
.L_x_70:
[----:B------:R-:W-:Y:S05]  /*0ff0*/  @P2 BRA `(.L_x_18) ;  /* 0x0000000000142947 */ /* 0x000fea0003800000 */
[----:B------:R-:W-:Y:S02]  /*1000*/  ISETP.NE.AND P1, PT, R6, RZ, PT ;  /* 0x000000ff0600720c */ /* 0x000fe40003f25270 */
[----:B-1----:R-:W-:-:S04]  /*1010*/  MOV R3, 0xc000 ;  /* 0x0000c00000037802 */ /* 0x002fc80000000f00 */
[----:B------:R2:W-:Y:S07]  /*1020*/  SYNCS.ARRIVE.TRANS64 RZ, [R2+URZ+0x36000], R3 ;  /* 0x0360000302ff79a7 */ /* 0x0005ee000800003f */
[----:B------:R-:W-:Y:S05]  /*1030*/  @!P1 BRA `(.L_x_18) ;  /* 0x0000000000049947 */ /* 0x000fea0003800000 */
[----:B------:R-:W-:Y:S01]  /*1040*/  BPT.TRAP 0x1 ;  /* 0x000000040000795c */ /* 0x000fe20000300000 */
.L_x_18:
[----:B-12---:R-:W1:Y:S01]  /*1050*/  S2R R3, SR_CgaCtaId ;  /* 0x0000000000037919 */ /* 0x006e620000008800 */
[----:B------:R-:W-:Y:S01]  /*1060*/  IMAD R0, R5, 0xc000, R0 ;  /* 0x0000c00005007824 */ /* 0x000fe200078e0200 */
[----:B------:R-:W-:Y:S01]  /*1070*/  R2UR UR17, R2 ;  /* 0x00000000021172ca */ /* 0x000fe200000e0000 */
[----:B------:R-:W-:Y:S01]  /*1080*/  ULDC.64 UR4, c[0x0][0x198] ;  /* 0x0000660000047ab9 */ /* 0x000fe20000000a00 */
[----:B------:R-:W-:Y:S01]  /*1090*/  R2UR UR19, R19 ;  /* 0x00000000131372ca */ /* 0x000fe200000e0000 */
[----:B------:R-:W-:Y:S01]  /*10a0*/  UIADD3 UR4, UP0, UR4, 0x1f0, URZ ;  /* 0x000001f004047890 */ /* 0x000fe2000ff1e03f */
[----:B------:R-:W-:Y:S01]  /*10b0*/  R2UR UR32, R0 ;  /* 0x00000000002072ca */ /* 0x000fe200000e0000 */
[----:B------:R-:W-:Y:S01]  /*10c0*/  UMOV UR6, 0x0 ;  /* 0x0000000000067882 */ /* 0x000fe20000000000 */
[----:B------:R-:W-:Y:S01]  /*10d0*/  IADD3 R5, R5, 0x1, RZ ;  /* 0x0000000105057810 */ /* 0x000fe20007ffe0ff */
[----:B------:R-:W-:Y:S01]  /*10e0*/  UIADD3.X UR5, URZ, UR5, URZ, UP0, !UPT ;  /* 0x000000053f057290 */ /* 0x000fe200087fe43f */
[----:B------:R-:W-:Y:S01]  /*10f0*/  MOV R0, 0x400 ;  /* 0x0000040000007802 */ /* 0x000fe20000000f00 */
[----:B------:R-:W-:Y:S01]  /*1100*/  UMOV UR7, 0x10000000 ;  /* 0x1000000000077882 */ /* 0x000fe20000000000 */
[C---:B------:R-:W-:Y:S01]  /*1110*/  ISETP.NE.AND P2, PT, R5.reuse, 0x4, PT ;  /* 0x000000040500780c */ /* 0x040fe20003f45270 */
[----:B------:R-:W-:Y:S01]  /*1120*/  UMOV UR18, URZ ;  /* 0x0000003f00127c82 */ /* 0x000fe20008000000 */
[C---:B------:R-:W-:Y:S01]  /*1130*/  ISETP.NE.AND P1, PT, R5.reuse, 0x4, PT ;  /* 0x000000040500780c */ /* 0x040fe20003f25270 */
[----:B------:R-:W-:Y:S01]  /*1140*/  UIADD3 UR17, UR17, 0x36000, URZ ;  /* 0x0003600011117890 */ /* 0x000fe2000fffe03f */
[----:B------:R-:W-:Y:S01]  /*1150*/  SEL R5, R5, RZ, P2 ;  /* 0x000000ff05057207 */ /* 0x000fe20001000000 */
[----:B------:R-:W-:Y:S01]  /*1160*/  USHF.L.U32 UR19, UR19, 0x7, URZ ;  /* 0x0000000713137899 */ /* 0x000fe2000800063f */
[----:B------:R-:W-:Y:S01]  /*1170*/  SEL R2, RZ, 0x1, !P1 ;  /* 0x00000001ff027807 */ /* 0x000fe20004800000 */
[----:B------:R-:W-:Y:S01]  /*1180*/  UIADD3 UR16, UR32, 0x6000, URZ ;  /* 0x0000600020107890 */ /* 0x000fe2000fffe03f */
[----:B------:R-:W-:Y:S01]  /*1190*/  ISETP.NE.AND P2, PT, R17, RZ, PT ;  /* 0x000000ff1100720c */ /* 0x000fe20003f45270 */
[----:B------:R-:W-:-:S02]  /*11a0*/  UIADD3 UR8, UR32, 0xa000, URZ ;  /* 0x0000a00020087890 */ /* 0x000fc4000fffe03f */
[----:B------:R-:W-:Y:S01]  /*11b0*/  UIADD3 UR32, UR32, 0xe000, URZ ;  /* 0x0000e00020207890 */ /* 0x000fe2000fffe03f */
[----:B------:R-:W-:Y:S01]  /*11c0*/  UMOV UR20, UR36 ;  /* 0x0000002400147c82 */ /* 0x000fe20008000000 */
[----:B------:R-:W-:Y:S01]  /*11d0*/  UMOV UR21, UR37 ;  /* 0x0000002500157c82 */ /* 0x000fe20008000000 */
[----:B------:R-:W-:Y:S01]  /*11e0*/  UMOV UR10, 0x40 ;  /* 0x00000040000a7882 */ /* 0x000fe20000000000 */
[----:B------:R-:W-:Y:S01]  /*11f0*/  UMOV UR12, UR36 ;  /* 0x00000024000c7c82 */ /* 0x000fe20008000000 */
[----:B------:R-:W-:Y:S01]  /*1200*/  UMOV UR13, UR37 ;  /* 0x00000025000d7c82 */ /* 0x000fe20008000000 */
[----:B------:R-:W-:Y:S01]  /*1210*/  UMOV UR9, UR17 ;  /* 0x0000001100097c82 */ /* 0x000fe20008000000 */
[----:B------:R-:W-:Y:S01]  /*1220*/  UMOV UR11, UR19 ;  /* 0x00000013000b7c82 */ /* 0x000fe20008000000 */
[----:B-1----:R-:W-:Y:S01]  /*1230*/  LEA R4, R3, R0, 0x18 ;  /* 0x0000000003047211 */ /* 0x002fe200078ec0ff */
[----:B------:R-:W-:Y:S01]  /*1240*/  UMOV UR34, 0x80 ;  /* 0x0000008000227882 */ /* 0x000fe20000000000 */
[----:B------:R-:W-:Y:S01]  /*1250*/  SHF.L.U32 R0, R2, 0x1f, RZ ;  /* 0x0000001f02007819 */ /* 0x000fe200000006ff */
[----:B------:R-:W-:Y:S01]  /*1260*/  UMOV UR33, UR17 ;  /* 0x0000001100217c82 */ /* 0x000fe20008000000 */
[----:B------:R-:W-:Y:S01]  /*1270*/  LEA R3, R5, R4, 0x3 ;  /* 0x0000000405037211 */ /* 0x000fe200078e18ff */
[----:B------:R1:W-:Y:S01]  /*1280*/  UTMALDG.4D [UR16], [UR4], desc[UR6] ;  /* 0x00000610040075b4 */ /* 0x0003e20008019000 */
[----:B------:R-:W-:Y:S01]  /*1290*/  UMOV UR35, UR19 ;  /* 0x0000001300237c82 */ /* 0x000fe20008000000 */
[----:B------:R1:W-:Y:S01]  /*12a0*/  UTMALDG.4D [UR8], [UR4], desc[UR6] ;  /* 0x00000608040075b4 */ /* 0x0003e20008019000 */
[----:B------:R1:W-:Y:S01]  /*12b0*/  UTMALDG.4D [UR32], [UR4], desc[UR6] ;  /* 0x00000620040075b4 */ /* 0x0003e20008019000 */
[----:B------:R-:W2:Y:S02]  /*12c0*/  SYNCS.PHASECHK.TRANS64.TRYWAIT P1, [R3+URZ+0x36020], R0 ;  /* 0x03602000030075a7 */ /* 0x000ea4000802017f */
[----:B-12---:R-:W-:Y:S05]  /*12d0*/  @!P1 BRA `(.L_x_19) ;  /* 0x0000008c008c9947 */ /* 0x006fea0003800000 */
.L_x_71:
[----:B------:R-:W-:Y:S05]  /*12e0*/  @P2 BRA `(.L_x_20) ;  /* 0x0000000000142947 */ /* 0x000fea0003800000 */
[----:B------:R-:W-:Y:S02]  /*12f0*/  ISETP.NE.AND P1, PT, R6, RZ, PT ;  /* 0x000000ff0600720c */ /* 0x000fe40003f25270 */
[----:B-1----:R-:W-:-:S04]  /*1300*/  MOV R0, 0xc000 ;  /* 0x0000c00000007802 */ /* 0x002fc80000000f00 */
[----:B------:R2:W-:Y:S07]  /*1310*/  SYNCS.ARRIVE.TRANS64 RZ, [R3+URZ+0x36000], R0 ;  /* 0x0360000003ff79a7 */ /* 0x0005ee000800003f */
[----:B------:R-:W-:Y:S05]  /*1320*/  @!P1 BRA `(.L_x_20) ;  /* 0x0000000000049947 */ /* 0x000fea0003800000 */
[----:B------:R-:W-:Y:S01]  /*1330*/  BPT.TRAP 0x1 ;  /* 0x000000040000795c */ /* 0x000fe20000300000 */
.L_x_20:
[----:B------:R-:W-:Y:S01]  /*1340*/  IMAD R4, R5, 0xc000, R4 ;  /* 0x0000c00005047824 */ /* 0x000fe200078e0204 */
[----:B------:R-:W-:Y:S01]  /*1350*/  R2UR UR17, R3 ;  /* 0x00000000031172ca */ /* 0x000fe200000e0000 */
[----:B------:R-:W-:Y:S01]  /*1360*/  ULDC.64 UR4, c[0x0][0x198] ;  /* 0x0000660000047ab9 */ /* 0x000fe20000000a00 */
[----:B------:R-:W-:Y:S01]  /*1370*/  R2UR UR19, R19 ;  /* 0x00000000131372ca */ /* 0x000fe200000e0000 */
        /* <DEDUP_REMOVED lines=11> */
[----:B------:R-:W-:Y:S01]  /*1430*/  ISETP.NE.AND P1, PT, R5, 0x4, PT ;  /* 0x000000040500780c */ /* 0x000fe20003f25270 */
[----:B------:R-:W-:Y:S01]  /*1440*/  USHF.L.U32 UR19, UR19, 0x7, URZ ;  /* 0x0000000713137899 */ /* 0x000fe2000800063f */
[----:B------:R-:W-:Y:S01]  /*1450*/  IADD3 R19, R19, 0x1, RZ ;  /* 0x0000000113137810 */ /* 0x000fe20007ffe0ff */
[----:B------:R-:W-:Y:S01]  /*1460*/  UIADD3 UR16, UR32, 0x6000, URZ ;  /* 0x0000600020107890 */ /* 0x000fe2000fffe03f */
[----:B-12---:R-:W-:Y:S01]  /*1470*/  SEL R3, RZ, 0x1, P1 ;  /* 0x00000001ff037807 */ /* 0x006fe20000800000 */
[----:B------:R-:W-:Y:S01]  /*1480*/  UIADD3 UR8, UR32, 0xa000, URZ ;  /* 0x0000a00020087890 */ /* 0x000fe2000fffe03f */
[----:B------:R-:W-:Y:S01]  /*1490*/  SEL R5, R5, RZ, P1 ;  /* 0x000000ff05057207 */ /* 0x000fe20000800000 */
[----:B------:R-:W-:Y:S01]  /*14a0*/  UIADD3 UR32, UR32, 0xe000, URZ ;  /* 0x0000e00020207890 */ /* 0x000fe2000fffe03f */
[----:B------:R-:W-:Y:S01]  /*14b0*/  LOP3.LUT R2, R2, R3, RZ, 0x3c, !PT ;  /* 0x0000000302027212 */ /* 0x000fe200078e3cff */
        /* <DEDUP_REMOVED lines=8> */
[----:B------:R3:W-:Y:S01]  /*1540*/  UTMALDG.4D [UR8], [UR4], desc[UR6] ;  /* 0x00000608040075b4 */ /* 0x0007e20008019000 */
[----:B------:R3:W-:Y:S02]  /*1550*/  UTMALDG.4D [UR32], [UR4], desc[UR6] ;  /* 0x00000620040075b4 */ /* 0x0007e40008019000 */
[----:B---3--:R-:W-:Y:S01]  /*1560*/  NOP ;  /* 0x0000000000007918 */ /* 0x008fe20000000000 */
.L_x_16:
[----:B------:R-:W-:-:S07]  /*1570*/  IADD3 R23, R23, -0x4, RZ ;  /* 0xfffffffc17177810 */ /* 0x000fce0007ffe0ff */
.L_x_10:
[----:B------:R-:W-:Y:S05]  /*1580*/  BSYNC B0 ;  /* 0x0000000000007941 */ /* 0x000fea0003800000 */
.L_x_9:
[----:B-12---:R-:W1:Y:S01]  /*1590*/  S2R R3, SR_CgaCtaId ;  /* 0x0000000000037919 */ /* 0x006e620000008800 */
[----:B------:R-:W-:Y:S02]  /*15a0*/  MOV R16, 0x400 ;  /* 0x0000040000107802 */ /* 0x000fe40000000f00 */
[----:B------:R-:W-:Y:S02]  /*15b0*/  SHF.L.U32 R93, RZ, 0x1f, RZ ;  /* 0x0000001fff5d7819 */ /* 0x000fe400000006ff */
[----:B-1----:R-:W-:-:S04]  /*15c0*/  LEA R16, R3, R16, 0x18 ;  /* 0x0000001003107211 */ /* 0x002fc800078ec0ff */
[----:B------:R-:W1:Y:S02]  /*15d0*/  SYNCS.PHASECHK.TRANS64.TRYWAIT P1, [R16+URZ+0x36040], R93 ;  /* 0x0360405d100075a7 */ /* 0x000e64000802017f */
[----:B-1----:R-:W-:Y:S05]  /*15e0*/  @!P1 BRA `(.L_x_21) ;  /* 0x0000008800dc9947 */ /* 0x002fea0003800000 */
.L_x_72:
[----:B------:R-:W2:Y:S01]  /*15f0*/  SYNCS.PHASECHK.TRANS64.TRYWAIT P1, [R16+URZ+0x36000], R93 ;  /* 0x0360005d100075a7 */ /* 0x000ea2000802017f */
[----:B------:R-:W-:Y:S01]  /*1600*/  MOV R0, RZ ;  /* 0x000000ff00007202 */ /* 0x000fe20000000f00 */
[----:B--2---:R-:W-:Y:S06]  /*1610*/  @!P1 BRA `(.L_x_22) ;  /* 0x0000008800e49947 */ /* 0x004fec0003800000 */
.L_x_73:
[----:B------:R-:W-:Y:S05]  /*1620*/  WARPSYNC.ALL ;  /* 0x0000000000007948 */ /* 0x000fea0003800000 */
[C---:B------:R-:W-:Y:S01]  /*1630*/  R2UR UR15, R16.reuse ;  /* 0x00000000100f72ca */ /* 0x040fe200000e0000 */
[----:B------:R-:W-:Y:S01]  /*1640*/  WARPGROUP.ARRIVE ;  /* 0x00000000000079c5 */ /* 0x000fe20000000000 */
[----:B------:R-:W-:Y:S01]  /*1650*/  R2UR UR4, R16 ;  /* 0x00000000100472ca */ /* 0x000fe200000e0000 */
[----:B------:R-:W-:Y:S01]  /*1660*/  UMOV UR7, 0x40000040 ;  /* 0x4000004000077882 */ /* 0x000fe20000000000 */
[----:B------:R-:W-:Y:S01]  /*1670*/  UMOV UR23, 0x40000040 ;  /* 0x4000004000177882 */ /* 0x000fe20000000000 */
[----:B------:R-:W-:Y:S01]  /*1680*/  UMOV UR21, UR7 ;  /* 0x0000000700157c82 */ /* 0x000fe20008000000 */
[----:B------:R-:W-:Y:S01]  /*1690*/  UMOV UR11, 0x40000040 ;  /* 0x40000040000b7882 */ /* 0x000fe20000000000 */
[----:B------:R-:W-:Y:S01]  /*16a0*/  MOV R7, UR7 ;  /* 0x0000000700077c02 */ /* 0x000fe20008000f00 */
[----:B------:R-:W-:Y:S01]  /*16b0*/  UMOV UR5, UR11 ;  /* 0x0000000b00057c82 */ /* 0x000fe20008000000 */
[----:B------:R-:W-:Y:S01]  /*16c0*/  UMOV UR7, 0x40000040 ;  /* 0x4000004000077882 */ /* 0x000fe20000000000 */
[----:B------:R-:W-:Y:S01]  /*16d0*/  MOV R9, UR11 ;  /* 0x0000000b00097c02 */ /* 0x000fe20008000f00 */
[----:B------:R-:W-:Y:S01]  /*16e0*/  UMOV UR11, 0x40000040 ;  /* 0x40000040000b7882 */ /* 0x000fe20000000000 */
[----:B------:R-:W-:Y:S01]  /*16f0*/  UMOV UR57, 0x40000040 ;  /* 0x4000004000397882 */ /* 0x000fe20000000000 */
[----:B------:R-:W-:Y:S01]  /*1700*/  UIADD3 UR15, UR15, 0x6000, URZ ;  /* 0x000060000f0f7890 */ /* 0x000fe2000fffe03f */
[----:B------:R-:W-:Y:S01]  /*1710*/  MOV R11, UR11 ;  /* 0x0000000b000b7c02 */ /* 0x000fe20008000f00 */
[----:B------:R-:W-:-:S02]  /*1720*/  USHF.R.U32.HI UR4, URZ, 0x4, UR4 ;  /* 0x000000043f047899 */ /* 0x000fc40008011604 */
[----:B------:R-:W-:Y:S02]  /*1730*/  USHF.R.U32.HI UR15, URZ, 0x4, UR15 ;  /* 0x000000043f0f7899 */ /* 0x000fe4000801160f */
[----:B------:R-:W-:Y:S02]  /*1740*/  ULOP3.LUT UR4, UR4, 0x3fff, URZ, 0xc0, !UPT ;  /* 0x00003fff04047892 */ /* 0x000fe4000f8ec03f */
[----:B------:R-:W-:Y:S02]  /*1750*/  ULOP3.LUT UR15, UR15, 0x3fff, URZ, 0xc0, !UPT ;  /* 0x00003fff0f0f7892 */ /* 0x000fe4000f8ec03f */
[----:B------:R-:W-:Y:S02]  /*1760*/  ULOP3.LUT UR8, UR4, 0x10000, URZ, 0xfc, !UPT ;  /* 0x0001000004087892 */ /* 0x000fe4000f8efc3f */
[----:B------:R-:W-:Y:S02]  /*1770*/  ULOP3.LUT UR22, UR15, 0x10000, URZ, 0xfc, !UPT ;  /* 0x000100000f167892 */ /* 0x000fe4000f8efc3f */
[----:B------:R-:W-:-:S02]  /*1780*/  UIADD3 UR4, UR8, 0x2, URZ ;  /* 0x0000000208047890 */ /* 0x000fc4000fffe03f */
[----:B------:R-:W-:Y:S02]  /*1790*/  UIADD3 UR56, UR8, 0x204, URZ ;  /* 0x0000020408387890 */ /* 0x000fe4000fffe03f */
[----:B------:R-:W-:Y:S01]  /*17a0*/  UMOV UR6, UR8 ;  /* 0x0000000800067c82 */ /* 0x000fe20008000000 */
[----:B------:R-:W-:Y:S01]  /*17b0*/  UIADD3 UR58, UR22, 0x404, URZ ;  /* 0x00000404163a7890 */ /* 0x000fe2000fffe03f */
[----:B------:R-:W-:Y:S01]  /*17c0*/  MOV R6, UR6 ;  /* 0x0000000600067c02 */ /* 0x000fe20008000f00 */
[----:B------:R-:W-:Y:S01]  /*17d0*/  UMOV UR20, UR6 ;  /* 0x0000000600147c82 */ /* 0x000fe20008000000 */
[----:B------:R-:W-:Y:S02]  /*17e0*/  UIADD3 UR6, UR22, 0x2, URZ ;  /* 0x0000000216067890 */ /* 0x000fe4000fffe03f */
[----:B------:R-:W-:Y:S01]  /*17f0*/  HGMMA.64x128x16.F32.BF16 R24, gdesc[UR20], RZ, !UPT, gsb0 ;  /* 0x01e00000141879f0 */ /* 0x000fe2000c0018ff */
[----:B------:R-:W-:Y:S01]  /*1800*/  UMOV UR10, UR4 ;  /* 0x00000004000a7c82 */ /* 0x000fe20008000000 */
[----:B------:R-:W-:Y:S01]  /*1810*/  UMOV UR59, 0x40000040 ;  /* 0x40000040003b7882 */ /* 0x000fe20000000000 */
[----:B------:R-:W-:Y:S01]  /*1820*/  UMOV UR4, UR10 ;  /* 0x0000000a00047c82 */ /* 0x000fe20008000000 */
[----:B------:R-:W-:Y:S01]  /*1830*/  MOV R8, UR10 ;  /* 0x0000000a00087c02 */ /* 0x000fe20008000f00 */
[----:B------:R-:W-:-:S02]  /*1840*/  UIADD3 UR52, UR8, 0x206, URZ ;  /* 0x0000020608347890 */ /* 0x000fc4000fffe03f */
[----:B------:R-:W-:Y:S01]  /*1850*/  UIADD3 UR54, UR22, 0x406, URZ ;  /* 0x0000040616367890 */ /* 0x000fe2000fffe03f */
[----:B------:R-:W-:Y:S01]  /*1860*/  UMOV UR53, 0x40000040 ;  /* 0x4000004000357882 */ /* 0x000fe20000000000 */
[----:B------:R-:W-:Y:S01]  /*1870*/  UMOV UR55, 0x40000040 ;  /* 0x4000004000377882 */ /* 0x000fe20000000000 */
[----:B------:R-:W-:Y:S02]  /*1880*/  UIADD3 UR48, UR8, 0x400, URZ ;  /* 0x0000040008307890 */ /* 0x000fe4000fffe03f */
[----:B------:R-:W-:Y:S01]  /*1890*/  UIADD3 UR50, UR22, 0x800, URZ ;  /* 0x0000080016327890 */ /* 0x000fe2000fffe03f */
[----:B------:R-:W-:Y:S01]  /*18a0*/  UMOV UR49, 0x40000040 ;  /* 0x4000004000317882 */ /* 0x000fe20000000000 */
[----:B------:R-:W-:Y:S01]  /*18b0*/  UMOV UR51, 0x40000040 ;  /* 0x4000004000337882 */ /* 0x000fe20000000000 */
[----:B------:R-:W-:Y:S02]  /*18c0*/  UIADD3 UR44, UR8, 0x402, URZ ;  /* 0x00000402082c7890 */ /* 0x000fe4000fffe03f */
[----:B------:R-:W-:Y:S01]  /*18d0*/  UIADD3 UR46, UR22, 0x802, URZ ;  /* 0x00000802162e7890 */ /* 0x000fe2000fffe03f */
[----:B------:R-:W-:Y:S01]  /*18e0*/  UMOV UR45, 0x40000040 ;  /* 0x40000040002d7882 */ /* 0x000fe20000000000 */
[----:B------:R-:W-:Y:S01]  /*18f0*/  UMOV UR47, 0x40000040 ;  /* 0x40000040002f7882 */ /* 0x000fe20000000000 */
[----:B------:R-:W-:-:S02]  /*1900*/  UIADD3 UR40, UR8, 0x406, URZ ;  /* 0x0000040608287890 */ /* 0x000fc4000fffe03f */
[----:B------:R-:W-:Y:S01]  /*1910*/  UIADD3 UR42, UR22, 0x806, URZ ;  /* 0x00000806162a7890 */ /* 0x000fe2000fffe03f */
[----:B------:R-:W-:Y:S01]  /*1920*/  UMOV UR41, 0x40000040 ;  /* 0x4000004000297882 */ /* 0x000fe20000000000 */
[----:B------:R-:W-:Y:S01]  /*1930*/  UMOV UR43, 0x40000040 ;  /* 0x40000040002b7882 */ /* 0x000fe20000000000 */
[----:B------:R-:W-:Y:S01]  /*1940*/  ULDC UR39, c[0x0][0x604] ;  /* 0x0001810000277ab9 */ /* 0x000fe20000000800 */
        /* <DEDUP_REMOVED lines=24> */
[----:B------:R-:W-:-:S02]  /*1ad0*/  WARPGROUP.DEPBAR.LE gsb0, 0x0 ;  /* 0x00008000000079c5 */ /* 0x000fc40000010000 */
[----:B------:R-:W-:-:S06]  /*1ae0*/  WARPGROUP.ARRIVE ;  /* 0x00000000000079c5 */ /* 0x000fcc0000000000 */
[----:B------:R-:W-:Y:S01]  /*1af0*/  HGMMA.64x128x16.F32.BF16 R24, gdesc[UR4], R24, gsb0 ;  /* 0x01e00000041879f0 */ /* 0x000fe20008001818 */
[----:B------:R-:W-:Y:S02]  /*1b00*/  UIADD3 UR4, UR8, 0x4, URZ ;  /* 0x0000000408047890 */ /* 0x000fe4000fffe03f */
[----:B------:R-:W-:Y:S01]  /*1b10*/  UIADD3 UR6, UR22, 0x4, URZ ;  /* 0x0000000416067890 */ /* 0x000fe2000fffe03f */
[----:B------:R-:W-:Y:S01]  /*1b20*/  UMOV UR5, UR11 ;  /* 0x0000000b00057c82 */ /* 0x000fe20008000000 */
[----:B------:R-:W-:Y:S01]  /*1b30*/  UMOV UR7, 0x40000040 ;  /* 0x4000004000077882 */ /* 0x000fe20000000000 */
[----:B------:R-:W-:Y:S02]  /*1b40*/  UMOV UR11, 0x40000040 ;  /* 0x40000040000b7882 */ /* 0x000fe40000000000 */
[----:B------:R-:W-:Y:S01]  /*1b50*/  UMOV UR10, UR4 ;  /* 0x00000004000a7c82 */ /* 0x000fe20008000000 */
[----:B------:R-:W-:Y:S01]  /*1b60*/  MOV R13, UR11 ;  /* 0x0000000b000d7c02 */ /* 0x000fe20008000f00 */
[----:B------:R-:W-:Y:S01]  /*1b70*/  UMOV UR4, UR10 ;  /* 0x0000000a00047c82 */ /* 0x000fe20008000000 */
[----:B------:R-:W-:Y:S01]  /*1b80*/  MOV R10, UR10 ;  /* 0x0000000a000a7c02 */ /* 0x000fe20008000f00 */
        /* <DEDUP_REMOVED lines=31> */
[----:B------:R-:W-:Y:S02]  /*1d80*/  ULDC UR11, c[0x0][0x604] ;  /* 0x00018100000b7ab9 */ /* 0x000fe40000000800 */
[----:B------:R-:W-:Y:S02]  /*1d90*/  UMOV UR10, UR4 ;  /* 0x00000004000a7c82 */ /* 0x000fe40008000000 */
[----:B------:R-:W-:Y:S01]  /*1da0*/  UMOV UR4, UR10 ;  /* 0x0000000a00047c82 */ /* 0x000fe20008000000 */
[----:B------:R-:W-:Y:S01]  /*1db0*/  MOV R20, UR10 ;  /* 0x0000000a00147c02 */ /* 0x000fe20008000f00 */
[----:B------:R-:W-:Y:S01]  /*1dc0*/  ULDC UR10, c[0x0][0x604] ;  /* 0x00018100000a7ab9 */ /* 0x000fe20000000800 */
[----:B------:R-:W-:-:S02]  /*1dd0*/  WARPGROUP.DEPBAR.LE gsb0, 0x0 ;  /* 0x00008000000079c5 */ /* 0x000fc40000010000 */
[----:B------:R-:W-:-:S06]  /*1de0*/  WARPGROUP.ARRIVE ;  /* 0x00000000000079c5 */ /* 0x000fcc0000000000 */
[----:B------:R-:W-:Y:S01]  /*1df0*/  HGMMA.64x128x16.F32.BF16 R24, gdesc[UR4], R24, gsb0 ;  /* 0x01e00000041879f0 */ /* 0x000fe20008001818 */
[----:B------:R-:W-:Y:S02]  /*1e00*/  UIADD3 UR4, UR8, 0x404, URZ ;  /* 0x0000040408047890 */ /* 0x000fe4000fffe03f */
[----:B------:R-:W-:Y:S01]  /*1e10*/  UIADD3 UR6, UR22, 0x804, URZ ;  /* 0x0000080416067890 */ /* 0x000fe2000fffe03f */
[----:B------:R-:W-:Y:S01]  /*1e20*/  UMOV UR5, 0x40000040 ;  /* 0x4000004000057882 */ /* 0x000fe20000000000 */
[----:B------:R-:W-:Y:S01]  /*1e30*/  UMOV UR7, 0x40000040 ;  /* 0x4000004000077882 */ /* 0x000fe20000000000 */
[----:B------:R-:W-:Y:S01]  /*1e40*/  ULDC UR8, c[0x0][0x604] ;  /* 0x0001810000087ab9 */ /* 0x000fe20000000800 */
[----:B------:R-:W-:Y:S02]  /*1e50*/  WARPGROUP.DEPBAR.LE gsb0, 0x0 ;  /* 0x00008000000079c5 */ /* 0x000fe40000010000 */
[----:B------:R-:W-:-:S06]  /*1e60*/  WARPGROUP.ARRIVE ;  /* 0x00000000000079c5 */ /* 0x000fcc0000000000 */
[----:B------:R-:W-:Y:S03]  /*1e70*/  HGMMA.64x128x16.F32.BF16 R24, gdesc[UR56], R24, gsb0 ;  /* 0x01e00000381879f0 */ /* 0x000fe60008001818 */
[----:B------:R-:W-:Y:S02]  /*1e80*/  WARPGROUP.DEPBAR.LE gsb0, 0x0 ;  /* 0x00008000000079c5 */ /* 0x000fe40000010000 */
[----:B------:R-:W-:-:S07]  /*1e90*/  WARPGROUP.ARRIVE ;  /* 0x00000000000079c5 */ /* 0x000fce0000000000 */
        /* <DEDUP_REMOVED lines=9> */
[----:B------:R-:W-:Y:S01]  /*1f30*/  HGMMA.64x128x16.F32.BF16 R24, gdesc[UR4], R24, gsb0 ;  /* 0x01e00000041879f0 */ /* 0x000fe20008001818 */
[----:B------:R-:W-:Y:S01]  /*1f40*/  ULDC UR7, c[0x0][0x604] ;  /* 0x0001810000077ab9 */ /* 0x000fe20000000800 */
[----:B------:R-:W-:Y:S01]  /*1f50*/  ULDC UR6, c[0x0][0x604] ;  /* 0x0001810000067ab9 */ /* 0x000fe20000000800 */
[----:B------:R-:W-:Y:S02]  /*1f60*/  WARPGROUP.DEPBAR.LE gsb0, 0x0 ;  /* 0x00008000000079c5 */ /* 0x000fe40000010000 */
[----:B------:R-:W-:-:S07]  /*1f70*/  WARPGROUP.ARRIVE ;  /* 0x00000000000079c5 */ /* 0x000fce0000000000 */
[----:B------:R-:W-:Y:S03]  /*1f80*/  HGMMA.64x128x16.F32.BF16 R24, gdesc[UR40], R24, gsb0 ;  /* 0x01e00000281879f0 */ /* 0x000fe60008001818 */
[----:B------:R-:W-:Y:S02]  /*1f90*/  WARPGROUP.DEPBAR.LE gsb0, 0x0 ;  /* 0x00008000000079c5 */ /* 0x000fe40000010000 */
[----:B------:R-:W-:Y:S01]  /*1fa0*/  FMNMX R3, R24, R25, !PT ;  /* 0x0000001918037209 */ /* 0x000fe20007800000 */
[----:B------:R-:W3:Y:S01]  /*1fb0*/  SYNCS.PHASECHK.TRANS64.TRYWAIT P6, [R16+URZ+0x36008], R93 ;  /* 0x0360085d100075a7 */ /* 0x000ee200080c017f */
[----:B------:R-:W-:Y:S02]  /*1fc0*/  FMNMX R89, R26, R27, !PT ;  /* 0x0000001b1a597209 */ /* 0x000fe40007800000 */
[----:B------:R-:W-:Y:S02]  /*1fd0*/  FMNMX R4, R28, R3, !PT ;  /* 0x000000031c047209 */ /* 0x000fe40007800000 */
[----:B------:R-:W-:-:S02]  /*1fe0*/  FMNMX R88, R30, R89, !PT ;  /* 0x000000591e587209 */ /* 0x000fc40007800000 */
[----:B------:R-:W-:Y:S02]  /*1ff0*/  FMNMX R3, R29, R4, !PT ;  /* 0x000000041d037209 */ /* 0x000fe40007800000 */
[----:B------:R-:W-:Y:S02]  /*2000*/  FMNMX R89, R31, R88, !PT ;  /* 0x000000581f597209 */ /* 0x000fe40007800000 */
[----:B------:R-:W-:Y:S02]  /*2010*/  FMNMX R4, R32, R3, !PT ;  /* 0x0000000320047209 */ /* 0x000fe40007800000 */
        /* <DEDUP_REMOVED lines=54> */
[----:B------:R-:W-:-:S03]  /*2380*/  FMNMX R88, R87, R88, !PT ;  /* 0x0000005857587209 */ /* 0x000fc60007800000 */
[----:B------:R-:W4:Y:S04]  /*2390*/  SHFL.BFLY PT, R4, R89, 0x1, 0x1f ;  /* 0x0c201f0059047f89 */ /* 0x000f2800000e0000 */
[----:B------:R-:W5:Y:S01]  /*23a0*/  SHFL.BFLY PT, R3, R88, 0x1, 0x1f ;  /* 0x0c201f0058037f89 */ /* 0x000f6200000e0000 */
[----:B----4-:R-:W-:Y:S02]  /*23b0*/  FMNMX R90, R89, R4, !PT ;  /* 0x00000004595a7209 */ /* 0x010fe40007800000 */
[----:B-----5:R-:W-:-:S03]  /*23c0*/  FMNMX R91, R88, R3, !PT ;  /* 0x00000003585b7209 */ /* 0x020fc60007800000 */
[----:B------:R-:W4:Y:S04]  /*23d0*/  SHFL.BFLY PT, R3, R90, 0x2, 0x1f ;  /* 0x0c401f005a037f89 */ /* 0x000f2800000e0000 */
[----:B------:R-:W5:Y:S01]  /*23e0*/  SHFL.BFLY PT, R4, R91, 0x2, 0x1f ;  /* 0x0c401f005b047f89 */ /* 0x000f6200000e0000 */
[----:B----4-:R-:W-:-:S04]  /*23f0*/  FMNMX R3, R90, R3, !PT ;  /* 0x000000035a037209 */ /* 0x010fc80007800000 */
[----:B------:R-:W-:Y:S02]  /*2400*/  FSETP.NEU.AND P1, PT, R3, -INF , PT ;  /* 0xff8000000300780b */ /* 0x000fe40003f2d000 */
[----:B-----5:R-:W-:Y:S02]  /*2410*/  FMNMX R4, R91, R4, !PT ;  /* 0x000000045b047209 */ /* 0x020fe40007800000 */
[----:B------:R-:W-:Y:S02]  /*2420*/  FSEL R88, R3, RZ, P1 ;  /* 0x000000ff03587208 */ /* 0x000fe40000800000 */
[----:B------:R-:W-:-:S03]  /*2430*/  FSETP.NEU.AND P1, PT, R4, -INF , PT ;  /* 0xff8000000400780b */ /* 0x000fc60003f2d000 */
[----:B------:R-:W-:Y:S01]  /*2440*/  FMUL R88, R88, UR7 ;  /* 0x0000000758587c20 */ /* 0x000fe20008400000 */
[----:B------:R-:W-:-:S03]  /*2450*/  ULDC UR7, c[0x0][0x604] ;  /* 0x0001810000077ab9 */ /* 0x000fc60000000800 */
[--C-:B------:R-:W-:Y:S01]  /*2460*/  FFMA R24, R24, UR39, -R88.reuse ;  /* 0x0000002718187c23 */ /* 0x100fe20008000858 */
[--C-:B------:R-:W-:Y:S01]  /*2470*/  FFMA R25, R25, UR38, -R88.reuse ;  /* 0x0000002619197c23 */ /* 0x100fe20008000858 */
[--C-:B------:R-:W-:Y:S01]  /*2480*/  FFMA R28, R28, UR6, -R88.reuse ;  /* 0x000000061c1c7c23 */ /* 0x100fe20008000858 */
[--C-:B------:R-:W-:Y:S01]  /*2490*/  FFMA R158, R32, UR34, -R88.reuse ;  /* 0x00000022209e7c23 */ /* 0x100fe20008000858 */
[----:B------:R-:W-:Y:S01]  /*24a0*/  FSEL R32, R4, RZ, P1 ;  /* 0x000000ff04207208 */ /* 0x000fe20000800000 */
[--C-:B------:R-:W-:Y:S01]  /*24b0*/  FFMA R129, R81, UR7, -R88.reuse ;  /* 0x0000000751817c23 */ /* 0x100fe20008000858 */
[----:B------:R-:W-:Y:S01]  /*24c0*/  FSETP.GEU.AND P4, PT, R24, -126, PT ;  /* 0xc2fc00001800780b */ /* 0x000fe20003f8e000 */
[----:B------:R-:W-:Y:S01]  /*24d0*/  ULDC UR7, c[0x0][0x604] ;  /* 0x0001810000077ab9 */ /* 0x000fe20000000800 */
[----:B------:R-:W-:Y:S01]  /*24e0*/  FSETP.GEU.AND P5, PT, R25, -126, PT ;  /* 0xc2fc00001900780b */ /* 0x000fe20003fae000 */
[----:B------:R-:W-:Y:S01]  /*24f0*/  ULDC UR39, c[0x0][0x604] ;  /* 0x0001810000277ab9 */ /* 0x000fe20000000800 */
[----:B------:R-:W-:Y:S01]  /*2500*/  FSETP.GEU.AND P2, PT, R28, -126, PT ;  /* 0xc2fc00001c00780b */ /* 0x000fe20003f4e000 */
[----:B------:R-:W-:Y:S01]  /*2510*/  ULDC UR38, c[0x0][0x604] ;  /* 0x0001810000267ab9 */ /* 0x000fe20000000800 */
[----:B------:R-:W-:Y:S01]  /*2520*/  FMUL R32, R32, UR7 ;  /* 0x0000000720207c20 */ /* 0x000fe20008400000 */
[--C-:B------:R-:W-:Y:S01]  /*2530*/  FFMA R29, R29, UR35, -R88.reuse ;  /* 0x000000231d1d7c23 */ /* 0x100fe20008000858 */
[--C-:B------:R-:W-:Y:S01]  /*2540*/  FFMA R134, R84, UR39, -R88.reuse ;  /* 0x0000002754867c23 */ /* 0x100fe20008000858 */
[----:B------:R-:W-:Y:S01]  /*2550*/  FFMA R141, R85, UR38, -R88 ;  /* 0x00000026558d7c23 */ /* 0x000fe20008000858 */
[----:B------:R-:W-:Y:S01]  /*2560*/  ULDC UR39, c[0x0][0x604] ;  /* 0x0001810000277ab9 */ /* 0x000fe20000000800 */
[----:B------:R-:W-:Y:S01]  /*2570*/  ULDC UR38, c[0x0][0x604] ;  /* 0x0001810000267ab9 */ /* 0x000fe20000000800 */
[----:B------:R-:W-:Y:S01]  /*2580*/  ULDC UR6, c[0x0][0x604] ;  /* 0x0001810000067ab9 */ /* 0x000fe20000000800 */
[----:B------:R-:W-:Y:S01]  /*2590*/  @!P4 FMUL R24, R24, 0.5 ;  /* 0x3f0000001818c820 */ /* 0x000fe20000400000 */
[----:B------:R-:W-:Y:S01]  /*25a0*/  ULDC UR35, c[0x0][0x604] ;  /* 0x0001810000237ab9 */ /* 0x000fe20000000800 */
[----:B------:R-:W-:Y:S01]  /*25b0*/  @!P5 FMUL R25, R25, 0.5 ;  /* 0x3f0000001919d820 */ /* 0x000fe20000400000 */
[--C-:B------:R-:W-:Y:S01]  /*25c0*/  FFMA R26, R26, UR39, -R32.reuse ;  /* 0x000000271a1a7c23 */ /* 0x100fe20008000820 */
[----:B------:R4:W5:Y:S01]  /*25d0*/  MUFU.EX2 R124, R24 ;  /* 0x00000018007c7308 */ /* 0x0009620000000800 */
[--C-:B------:R-:W-:Y:S01]  /*25e0*/  FFMA R27, R27, UR38, -R32.reuse ;  /* 0x000000261b1b7c23 */ /* 0x100fe20008000820 */
[--C-:B------:R-:W-:Y:S01]  /*25f0*/  FFMA R30, R30, UR6, -R32.reuse ;  /* 0x000000061e1e7c23 */ /* 0x100fe20008000820 */
[----:B------:R-:W-:Y:S01]  /*2600*/  FFMA R31, R31, UR35, -R32 ;  /* 0x000000231f1f7c23 */ /* 0x000fe20008000820 */
[----:B------:R-:W-:Y:S01]  /*2610*/  @!P2 FMUL R28, R28, 0.5 ;  /* 0x3f0000001c1ca820 */ /* 0x000fe20000400000 */
[----:B------:R-:W-:Y:S01]  /*2620*/  FSETP.GEU.AND P1, PT, R29, -126, PT ;  /* 0xc2fc00001d00780b */ /* 0x000fe20003f2e000 */
[--C-:B------:R-:W-:Y:S01]  /*2630*/  FFMA R157, R33, UR33, -R88.reuse ;  /* 0x00000021219d7c23 */ /* 0x100fe20008000858 */
[----:B------:R-:W-:Y:S01]  /*2640*/  FSETP.GEU.AND P3, PT, R27, -126, PT ;  /* 0xc2fc00001b00780b */ /* 0x000fe20003f6e000 */
[----:B------:R-:W1:Y:S01]  /*2650*/  MUFU.EX2 R133, R25 ;  /* 0x0000001900857308 */ /* 0x000e620000000800 */
[----:B----4-:R-:W-:Y:S01]  /*2660*/  P2R R24, PR, RZ, 0x4 ;  /* 0x00000004ff187803 */ /* 0x010fe20000000000 */
[--C-:B------:R-:W-:Y:S01]  /*2670*/  FFMA R156, R36, UR32, -R88.reuse ;  /* 0x00000020249c7c23 */ /* 0x100fe20008000858 */
[----:B------:R-:W-:Y:S01]  /*2680*/  FSETP.GEU.AND P2, PT, R26, -126, PT ;  /* 0xc2fc00001a00780b */ /* 0x000fe20003f4e000 */
[--C-:B------:R-:W-:Y:S01]  /*2690*/  FFMA R155, R37, UR31, -R88.reuse ;  /* 0x0000001f259b7c23 */ /* 0x100fe20008000858 */
[--C-:B------:R-:W-:Y:S01]  /*26a0*/  FFMA R153, R40, UR30, -R88.reuse ;  /* 0x0000001e28997c23 */ /* 0x100fe20008000858 */
[--C-:B------:R-:W-:Y:S01]  /*26b0*/  FFMA R152, R41, UR29, -R88.reuse ;  /* 0x0000001d29987c23 */ /* 0x100fe20008000858 */
[--C-:B------:R-:W-:Y:S01]  /*26c0*/  FFMA R151, R44, UR28, -R88.reuse ;  /* 0x0000001c2c977c23 */ /* 0x100fe20008000858 */
[----:B------:R4:W2:Y:S01]  /*26d0*/  MUFU.EX2 R146, R28 ;  /* 0x0000001c00927308 */ /* 0x0008a20000000800 */
[----:B-----5:R-:W-:Y:S01]  /*26e0*/  @!P4 FMUL R124, R124, R124 ;  /* 0x0000007c7c7cc220 */ /* 0x020fe20000400000 */
[----:B------:R-:W-:Y:S01]  /*26f0*/  FSETP.GEU.AND P4, PT, R30, -126, PT ;  /* 0xc2fc00001e00780b */ /* 0x000fe20003f8e000 */
[----:B------:R-:W-:Y:S01]  /*2700*/  @!P1 FMUL R29, R29, 0.5 ;  /* 0x3f0000001d1d9820 */ /* 0x000fe20000400000 */
[----:B------:R-:W-:Y:S01]  /*2710*/  @!P3 FMUL R27, R27, 0.5 ;  /* 0x3f0000001b1bb820 */ /* 0x000fe20000400000 */
[--C-:B------:R-:W-:Y:S01]  /*2720*/  FFMA R150, R45, UR27, -R88.reuse ;  /* 0x0000001b2d967c23 */ /* 0x100fe20008000858 */
[--C-:B------:R-:W-:Y:S01]  /*2730*/  FFMA R142, R48, UR26, -R88.reuse ;  /* 0x0000001a308e7c23 */ /* 0x100fe20008000858 */
[--C-:B------:R-:W-:Y:S01]  /*2740*/  FFMA R143, R49, UR25, -R88.reuse ;  /* 0x00000019318f7c23 */ /* 0x100fe20008000858 */
[----:B------:R-:W-:Y:S01]  /*2750*/  @!P2 FMUL R26, R26, 0.5 ;  /* 0x3f0000001a1aa820 */ /* 0x000fe20000400000 */
[----:B-1----:R-:W-:Y:S01]  /*2760*/  @!P5 FMUL R133, R133, R133 ;  /* 0x000000858585d220 */ /* 0x002fe20000400000 */
[----:B------:R-:W-:Y:S01]  /*2770*/  FSETP.GEU.AND P5, PT, R31, -126, PT ;  /* 0xc2fc00001f00780b */ /* 0x000fe20003fae000 */
[----:B------:R4:W1:Y:S01]  /*2780*/  MUFU.EX2 R147, R29 ;  /* 0x0000001d00937308 */ /* 0x0008620000000800 */
[--C-:B------:R-:W-:Y:S01]  /*2790*/  FFMA R145, R52, UR24, -R88.reuse ;  /* 0x0000001834917c23 */ /* 0x100fe20008000858 */
[--C-:B------:R-:W-:Y:S01]  /*27a0*/  FFMA R144, R53, UR23, -R88.reuse ;  /* 0x0000001735907c23 */ /* 0x100fe20008000858 */
[--C-:B------:R-:W-:Y:S01]  /*27b0*/  FFMA R128, R56, UR21, -R88.reuse ;  /* 0x0000001538807c23 */ /* 0x100fe20008000858 */
[----:B------:R-:W-:Y:S01]  /*27c0*/  @!P4 FMUL R30, R30, 0.5 ;  /* 0x3f0000001e1ec820 */ /* 0x000fe20000400000 */
[--C-:B------:R-:W-:Y:S01]  /*27d0*/  FFMA R132, R57, UR20, -R88.reuse ;  /* 0x0000001439847c23 */ /* 0x100fe20008000858 */
[--C-:B------:R-:W-:Y:S01]  /*27e0*/  FFMA R139, R60, UR19, -R88.reuse ;  /* 0x000000133c8b7c23 */ /* 0x100fe20008000858 */
[--C-:B------:R-:W-:Y:S01]  /*27f0*/  FFMA R140, R61, UR18, -R88.reuse ;  /* 0x000000123d8c7c23 */ /* 0x100fe20008000858 */
        /* <DEDUP_REMOVED lines=11> */
[----:B------:R-:W-:Y:S01]  /*28b0*/  FFMA R125, R80, UR8, -R88 ;  /* 0x00000008507d7c23 */ /* 0x000fe20008000858 */
[----:B------:R-:W-:Y:S01]  /*28c0*/  ULDC UR34, c[0x0][0x604] ;  /* 0x0001810000227ab9 */ /* 0x000fe20000000800 */
[----:B------:R-:W-:Y:S01]  /*28d0*/  ULDC UR33, c[0x0][0x604] ;  /* 0x0001810000217ab9 */ /* 0x000fe20000000800 */
[----:B------:R-:W-:Y:S01]  /*28e0*/  ULDC UR32, c[0x0][0x604] ;  /* 0x0001810000207ab9 */ /* 0x000fe20000000800 */
[----:B------:R-:W-:Y:S01]  /*28f0*/  ULDC UR31, c[0x0][0x604] ;  /* 0x00018100001f7ab9 */ /* 0x000fe20000000800 */
[----:B------:R4:W1:Y:S01]  /*2900*/  MUFU.EX2 R154, R30 ;  /* 0x0000001e009a7308 */ /* 0x0008620000000800 */
[----:B------:R-:W-:Y:S01]  /*2910*/  ULDC UR30, c[0x0][0x604] ;  /* 0x00018100001e7ab9 */ /* 0x000fe20000000800 */
[----:B------:R-:W-:Y:S01]  /*2920*/  ULDC UR29, c[0x0][0x604] ;  /* 0x00018100001d7ab9 */ /* 0x000fe20000000800 */
[----:B------:R-:W-:Y:S01]  /*2930*/  ULDC UR28, c[0x0][0x604] ;  /* 0x00018100001c7ab9 */ /* 0x000fe20000000800 */
        /* <DEDUP_REMOVED lines=22> */
[--C-:B------:R-:W-:Y:S01]  /*2aa0*/  FFMA R172, R34, UR34, -R32.reuse ;  /* 0x0000002222ac7c23 */ /* 0x100fe20008000820 */
        /* <DEDUP_REMOVED lines=26> */
[----:B------:R-:W-:Y:S01]  /*2c50*/  FFMA R165, R87, UR38, -R32 ;  /* 0x0000002657a57c23 */ /* 0x000fe20008000820 */
[----:B-1234-:R-:W-:Y:S06]  /*2c60*/  @!P6 BRA `(.L_x_23) ;  /* 0x000000740064e947 */ /* 0x01efec0003800000 */
.L_x_74:
[----:B------:R-:W-:Y:S01]  /*2c70*/  ISETP.NE.AND P6, PT, R24, RZ, PT ;  /* 0x000000ff1800720c */ /* 0x000fe20003fc5270 */
[----:B------:R-:W-:Y:S01]  /*2c80*/  @!P1 FMUL R147, R147, R147 ;  /* 0x0000009393939220 */ /* 0x000fe20000400000 */
[----:B------:R-:W-:Y:S01]  /*2c90*/  @!P2 FMUL R148, R148, R148 ;  /* 0x000000949494a220 */ /* 0x000fe20000400000 */
[----:B------:R-:W-:Y:S01]  /*2ca0*/  @!P3 FMUL R149, R149, R149 ;  /* 0x000000959595b220 */ /* 0x000fe20000400000 */
[----:B------:R-:W-:Y:S01]  /*2cb0*/  @!P4 FMUL R154, R154, R154 ;  /* 0x0000009a9a9ac220 */ /* 0x000fe20000400000 */
[----:B------:R-:W-:Y:S01]  /*2cc0*/  @!P5 FMUL R163, R163, R163 ;  /* 0x000000a3a3a3d220 */ /* 0x000fe20000400000 */
[----:B------:R-:W-:Y:S01]  /*2cd0*/  ULOP3.LUT UR15, UR15, 0x4000000, URZ, 0xfc, !UPT ;  /* 0x040000000f0f7892 */ /* 0x000fe2000f8efc3f */
[----:B------:R-:W-:Y:S01]  /*2ce0*/  F2FP.BF16.F32.PACK_AB R120, R133, R124 ;  /* 0x0000007c8578723e */ /* 0x000fe200000010ff */
[----:B------:R-:W-:Y:S01]  /*2cf0*/  UMOV UR7, 0x40000040 ;  /* 0x4000004000077882 */ /* 0x000fe20000000000 */
[----:B------:R-:W-:Y:S01]  /*2d00*/  F2FP.BF16.F32.PACK_AB R121, R149, R148 ;  /* 0x000000949579723e */ /* 0x000fe200000010ff */
[----:B------:R-:W-:Y:S01]  /*2d10*/  UIADD3 UR6, UR15, 0xc00, URZ ;  /* 0x00000c000f067890 */ /* 0x000fe2000fffe03f */
[----:B------:R-:W-:-:S02]  /*2d20*/  F2FP.BF16.F32.PACK_AB R123, R163, R154 ;  /* 0x0000009aa37b723e */ /* 0x000fc400000010ff */
[----:B------:R-:W-:Y:S01]  /*2d30*/  @!P6 FMUL R146, R146, R146 ;  /* 0x000000929292e220 */ /* 0x000fe20000400000 */
[----:B------:R-:W-:Y:S02]  /*2d40*/  FSETP.GEU.AND P6, PT, R158, -126, PT ;  /* 0xc2fc00009e00780b */ /* 0x000fe40003fce000 */
[----:B------:R-:W-:Y:S02]  /*2d50*/  FSETP.GEU.AND P1, PT, R157, -126, PT ;  /* 0xc2fc00009d00780b */ /* 0x000fe40003f2e000 */
[----:B------:R-:W-:Y:S02]  /*2d60*/  F2FP.BF16.F32.PACK_AB R122, R147, R146 ;  /* 0x00000092937a723e */ /* 0x000fe400000010ff */
[----:B------:R-:W-:Y:S02]  /*2d70*/  FSETP.GEU.AND P2, PT, R156, -126, PT ;  /* 0xc2fc00009c00780b */ /* 0x000fe40003f4e000 */
[----:B-1----:R-:W-:Y:S01]  /*2d80*/  WARPGROUP.ARRIVE ;  /* 0x00000000000079c5 */ /* 0x002fe20000000000 */
[----:B------:R-:W-:-:S02]  /*2d90*/  FSETP.GEU.AND P3, PT, R155, -126, PT ;  /* 0xc2fc00009b00780b */ /* 0x000fc40003f6e000 */
[----:B------:R-:W-:Y:S02]  /*2da0*/  FSETP.GEU.AND P4, PT, R172, -126, PT ;  /* 0xc2fc0000ac00780b */ /* 0x000fe40003f8e000 */
[----:B------:R-:W-:Y:S01]  /*2db0*/  @!P6 FMUL R158, R158, 0.5 ;  /* 0x3f0000009e9ee820 */ /* 0x000fe20000400000 */
[----:B------:R-:W-:Y:S01]  /*2dc0*/  HGMMA.64x192x16.F32.BF16 R24, R120, gdesc[UR4].tnspB, RZ, !UPT, gsb0 ;  /* 0x42e0000478187df0 */ /* 0x000fe2000c0018ff */
[----:B------:R-:W-:Y:S01]  /*2dd0*/  @!P1 FMUL R157, R157, 0.5 ;  /* 0x3f0000009d9d9820 */ /* 0x000fe20000400000 */
[----:B------:R-:W-:Y:S01]  /*2de0*/  FSETP.GEU.AND P5, PT, R176, -126, PT ;  /* 0xc2fc0000b000780b */ /* 0x000fe20003fae000 */
[----:B------:R-:W-:Y:S02]  /*2df0*/  UIADD3 UR6, UR15, 0xc80, URZ ;  /* 0x00000c800f067890 */ /* 0x000fe4000fffe03f */
[----:B------:R-:W1:Y:S01]  /*2e00*/  MUFU.EX2 R158, R158 ;  /* 0x0000009e009e7308 */ /* 0x000e620000000800 */
[----:B------:R-:W-:Y:S01]  /*2e10*/  @!P2 FMUL R156, R156, 0.5 ;  /* 0x3f0000009c9ca820 */ /* 0x000fe20000400000 */
[----:B------:R-:W-:Y:S01]  /*2e20*/  UMOV UR7, 0x40000040 ;  /* 0x4000004000077882 */ /* 0x000fe20000000000 */
[----:B------:R-:W-:-:S02]  /*2e30*/  @!P3 FMUL R155, R155, 0.5 ;  /* 0x3f0000009b9bb820 */ /* 0x000fc40000400000 */
[----:B------:R-:W-:-:S03]  /*2e40*/  @!P4 FMUL R172, R172, 0.5 ;  /* 0x3f000000acacc820 */ /* 0x000fc60000400000 */
[----:B------:R-:W2:Y:S02]  /*2e50*/  MUFU.EX2 R157, R157 ;  /* 0x0000009d009d7308 */ /* 0x000ea40000000800 */
[----:B------:R-:W-:-:S06]  /*2e60*/  @!P5 FMUL R176, R176, 0.5 ;  /* 0x3f000000b0b0d820 */ /* 0x000fcc0000400000 */
[----:B------:R-:W3:Y:S01]  /*2e70*/  MUFU.EX2 R156, R156 ;  /* 0x0000009c009c7308 */ /* 0x000ee20000000800 */
[----:B-1----:R-:W-:Y:S01]  /*2e80*/  @!P6 FMUL R158, R158, R158 ;  /* 0x0000009e9e9ee220 */ /* 0x002fe20000400000 */
[----:B------:R-:W-:-:S06]  /*2e90*/  FSETP.GEU.AND P6, PT, R178, -126, PT ;  /* 0xc2fc0000b200780b */ /* 0x000fcc0003fce000 */
[----:B------:R-:W1:Y:S01]  /*2ea0*/  MUFU.EX2 R155, R155 ;  /* 0x0000009b009b7308 */ /* 0x000e620000000800 */
[----:B--2---:R-:W-:Y:S01]  /*2eb0*/  @!P1 FMUL R157, R157, R157 ;  /* 0x0000009d9d9d9220 */ /* 0x004fe20000400000 */
[----:B------:R-:W-:-:S05]  /*2ec0*/  FSETP.GEU.AND P1, PT, R179, -126, PT ;  /* 0xc2fc0000b300780b */ /* 0x000fca0003f2e000 */
[----:B------:R-:W-:Y:S01]  /*2ed0*/  @!P6 FMUL R178, R178, 0.5 ;  /* 0x3f000000b2b2e820 */ /* 0x000fe20000400000 */
[----:B------:R-:W2:Y:S01]  /*2ee0*/  MUFU.EX2 R172, R172 ;  /* 0x000000ac00ac7308 */ /* 0x000ea20000000800 */
[----:B---3--:R-:W-:Y:S01]  /*2ef0*/  @!P2 FMUL R156, R156, R156 ;  /* 0x0000009c9c9ca220 */ /* 0x008fe20000400000 */
[----:B------:R-:W-:-:S05]  /*2f00*/  FSETP.GEU.AND P2, PT, R151, -126, PT ;  /* 0xc2fc00009700780b */ /* 0x000fca0003f4e000 */
[----:B------:R-:W-:Y:S01]  /*2f10*/  @!P1 FMUL R179, R179, 0.5 ;  /* 0x3f000000b3b39820 */ /* 0x000fe20000400000 */
[----:B------:R-:W3:Y:S01]  /*2f20*/  MUFU.EX2 R175, R176 ;  /* 0x000000b000af7308 */ /* 0x000ee20000000800 */
[----:B-1----:R-:W-:Y:S01]  /*2f30*/  @!P3 FMUL R155, R155, R155 ;  /* 0x0000009b9b9bb220 */ /* 0x002fe20000400000 */
[----:B------:R-:W-:-:S05]  /*2f40*/  FSETP.GEU.AND P3, PT, R150, -126, PT ;  /* 0xc2fc00009600780b */ /* 0x000fca0003f6e000 */
[----:B------:R-:W-:Y:S01]  /*2f50*/  @!P2 FMUL R151, R151, 0.5 ;  /* 0x3f0000009797a820 */ /* 0x000fe20000400000 */
        /* <DEDUP_REMOVED lines=48> */
[----:B--2---:R-:W-:Y:S01]  /*3260*/  @!P6 FMUL R178, R178, R178 ;  /* 0x000000b2b2b2e220 */ /* 0x004fe20000400000 */
[----:B------:R-:W-:-:S04]  /*3270*/  FSETP.GEU.AND P6, PT, R142, -126, PT ;  /* 0xc2fc00008e00780b */ /* 0x000fc80003fce000 */
[----:B------:R-:W1:Y:S02]  /*3280*/  MUFU.EX2 R139, R139 ;  /* 0x0000008b008b7308 */ /* 0x000e640000000800 */
[----:B------:R-:W-:Y:S01]  /*3290*/  @!P3 FMUL R140, R140, 0.5 ;  /* 0x3f0000008c8cb820 */ /* 0x000fe20000400000 */
[----:B---3--:R-:W-:Y:S01]  /*32a0*/  @!P1 FMUL R181, R181, R181 ;  /* 0x000000b5b5b59220 */ /* 0x008fe20000400000 */
[----:B------:R-:W-:-:S04]  /*32b0*/  FSETP.GEU.AND P1, PT, R143, -126, PT ;  /* 0xc2fc00008f00780b */ /* 0x000fc80003f2e000 */
[----:B------:R-:W2:Y:S01]  /*32c0*/  MUFU.EX2 R140, R140 ;  /* 0x0000008c008c7308 */ /* 0x000ea20000000800 */
[----:B------:R-:W-:-:S07]  /*32d0*/  @!P6 FMUL R142, R142, 0.5 ;  /* 0x3f0000008e8ee820 */ /* 0x000fce0000400000 */
[----:B------:R-:W3:Y:S01]  /*32e0*/  MUFU.EX2 R182, R142 ;  /* 0x0000008e00b67308 */ /* 0x000ee20000000800 */
[----:B-1----:R-:W-:Y:S01]  /*32f0*/  @!P2 FMUL R139, R139, R139 ;  /* 0x0000008b8b8ba220 */ /* 0x002fe20000400000 */
[----:B------:R-:W-:Y:S01]  /*3300*/  @!P1 FMUL R143, R143, 0.5 ;  /* 0x3f0000008f8f9820 */ /* 0x000fe20000400000 */
[----:B------:R-:W-:-:S05]  /*3310*/  FSETP.GEU.AND P2, PT, R136, -126, PT ;  /* 0xc2fc00008800780b */ /* 0x000fca0003f4e000 */
[----:B------:R-:W1:Y:S01]  /*3320*/  MUFU.EX2 R185, R143 ;  /* 0x0000008f00b97308 */ /* 0x000e620000000800 */
[----:B--2---:R-:W-:Y:S01]  /*3330*/  @!P3 FMUL R140, R140, R140 ;  /* 0x0000008c8c8cb220 */ /* 0x004fe20000400000 */
[----:B------:R-:W-:-:S06]  /*3340*/  FSETP.GEU.AND P3, PT, R138, -126, PT ;  /* 0xc2fc00008a00780b */ /* 0x000fcc0003f6e000 */
[----:B------:R-:W2:Y:S01]  /*3350*/  MUFU.EX2 R142, R187 ;  /* 0x000000bb008e7308 */ /* 0x000ea20000000800 */
[----:B---3--:R-:W-:Y:S01]  /*3360*/  @!P6 FMUL R182, R182, R182 ;  /* 0x000000b6b6b6e220 */ /* 0x008fe20000400000 */
[----:B------:R-:W-:Y:S01]  /*3370*/  FSETP.GEU.AND P6, PT, R189, -126, PT ;  /* 0xc2fc0000bd00780b */ /* 0x000fe20003fce000 */
[----:B------:R-:W-:-:S04]  /*3380*/  @!P2 FMUL R136, R136, 0.5 ;  /* 0x3f0000008888a820 */ /* 0x000fc80000400000 */
[----:B------:R-:W-:Y:S01]  /*3390*/  @!P3 FMUL R138, R138, 0.5 ;  /* 0x3f0000008a8ab820 */ /* 0x000fe20000400000 */
[----:B------:R-:W3:Y:S01]  /*33a0*/  MUFU.EX2 R143, R188 ;  /* 0x000000bc008f7308 */ /* 0x000ee20000000800 */
[----:B-1----:R-:W-:Y:S01]  /*33b0*/  @!P1 FMUL R185, R185, R185 ;  /* 0x000000b9b9b99220 */ /* 0x002fe20000400000 */
[----:B------:R-:W-:-:S05]  /*33c0*/  FSETP.GEU.AND P1, PT, R190, -126, PT ;  /* 0xc2fc0000be00780b */ /* 0x000fca0003f2e000 */
[----:B------:R-:W-:Y:S01]  /*33d0*/  @!P6 FMUL R189, R189, 0.5 ;  /* 0x3f000000bdbde820 */ /* 0x000fe20000400000 */
[----:B------:R-:W1:Y:S01]  /*33e0*/  MUFU.EX2 R138, R138 ;  /* 0x0000008a008a7308 */ /* 0x000e620000000800 */
[----:B--2---:R-:W-:Y:S01]  /*33f0*/  @!P4 FMUL R142, R142, R142 ;  /* 0x0000008e8e8ec220 */ /* 0x004fe20000400000 */
[----:B------:R-:W-:Y:S01]  /*3400*/  FSETP.GEU.AND P4, PT, R191, -126, PT ;  /* 0xc2fc0000bf00780b */ /* 0x000fe20003f8e000 */
[----:B------:R-:W-:Y:S02]  /*3410*/  WARPGROUP.DEPBAR.LE gsb0, 0x0 ;  /* 0x00008000000079c5 */ /* 0x000fe40000010000 */
[----:B------:R-:W-:Y:S02]  /*3420*/  F2FP.BF16.F32.PACK_AB R120, R157, R158 ;  /* 0x0000009e9d78723e */ /* 0x000fe400000010ff */
[----:B------:R-:W-:Y:S01]  /*3430*/  @!P1 FMUL R190, R190, 0.5 ;  /* 0x3f000000bebe9820 */ /* 0x000fe20000400000 */
[----:B------:R-:W-:Y:S01]  /*3440*/  F2FP.BF16.F32.PACK_AB R122, R155, R156 ;  /* 0x0000009c9b7a723e */ /* 0x000fe200000010ff */
[----:B------:R-:W2:Y:S01]  /*3450*/  MUFU.EX2 R180, R189 ;  /* 0x000000bd00b47308 */ /* 0x000ea20000000800 */
[----:B------:R-:W-:Y:S01]  /*3460*/  F2FP.BF16.F32.PACK_AB R121, R175, R172 ;  /* 0x000000acaf79723e */ /* 0x000fe200000010ff */
[----:B---3--:R-:W-:Y:S01]  /*3470*/  @!P5 FMUL R143, R143, R143 ;  /* 0x0000008f8f8fd220 */ /* 0x008fe20000400000 */
[----:B------:R-:W-:-:S02]  /*3480*/  F2FP.BF16.F32.PACK_AB R123, R177, R174 ;  /* 0x000000aeb17b723e */ /* 0x000fc400000010ff */
[----:B------:R-:W-:Y:S01]  /*3490*/  FSETP.GEU.AND P5, PT, R192, -126, PT ;  /* 0xc2fc0000c000780b */ /* 0x000fe20003fae000 */
[----:B------:R-:W-:Y:S01]  /*34a0*/  @!P4 FMUL R191, R191, 0.5 ;  /* 0x3f000000bfbfc820 */ /* 0x000fe20000400000 */
[----:B------:R-:W-:Y:S01]  /*34b0*/  WARPGROUP.ARRIVE ;  /* 0x00000000000079c5 */ /* 0x000fe20000000000 */
[----:B------:R-:W3:Y:S01]  /*34c0*/  MUFU.EX2 R183, R190 ;  /* 0x000000be00b77308 */ /* 0x000ee20000000800 */
[----:B-1----:R-:W-:Y:S01]  /*34d0*/  @!P3 FMUL R138, R138, R138 ;  /* 0x0000008a8a8ab220 */ /* 0x002fe20000400000 */
[----:B------:R-:W-:-:S03]  /*34e0*/  FSETP.GEU.AND P3, PT, R137, -126, PT ;  /* 0xc2fc00008900780b */ /* 0x000fc60003f6e000 */
[----:B------:R-:W-:Y:S01]  /*34f0*/  HGMMA.64x192x16.F32.BF16 R24, R120, gdesc[UR4].tnspB, R24, gsb0 ;  /* 0x42e0000478187df0 */ /* 0x000fe20008001818 */
[----:B------:R-:W-:Y:S01]  /*3500*/  UIADD3 UR6, UR15, 0xd00, URZ ;  /* 0x00000d000f067890 */ /* 0x000fe2000fffe03f */
[----:B------:R-:W-:Y:S01]  /*3510*/  UMOV UR7, 0x40000040 ;  /* 0x4000004000077882 */ /* 0x000fe20000000000 */
[----:B--2---:R-:W-:Y:S01]  /*3520*/  @!P6 FMUL R180, R180, R180 ;  /* 0x000000b4b4b4e220 */ /* 0x004fe20000400000 */
[----:B------:R-:W-:Y:S01]  /*3530*/  FSETP.GEU.AND P6, PT, R128, -126, PT ;  /* 0xc2fc00008000780b */ /* 0x000fe20003fce000 */
[----:B------:R-:W-:Y:S01]  /*3540*/  @!P5 FMUL R192, R192, 0.5 ;  /* 0x3f000000c0c0d820 */ /* 0x000fe20000400000 */
[----:B------:R-:W1:Y:S04]  /*3550*/  MUFU.EX2 R191, R191 ;  /* 0x000000bf00bf7308 */ /* 0x000e680000000800 */
[----:B------:R-:W-:Y:S01]  /*3560*/  @!P3 FMUL R137, R137, 0.5 ;  /* 0x3f0000008989b820 */ /* 0x000fe20000400000 */
[----:B---3--:R-:W-:Y:S01]  /*3570*/  @!P1 FMUL R183, R183, R183 ;  /* 0x000000b7b7b79220 */ /* 0x008fe20000400000 */
[----:B------:R-:W-:-:S02]  /*3580*/  FSETP.GEU.AND P1, PT, R132, -126, PT ;  /* 0xc2fc00008400780b */ /* 0x000fc40003f2e000 */
[----:B------:R-:W2:Y:S03]  /*3590*/  MUFU.EX2 R188, R192 ;  /* 0x000000c000bc7308 */ /* 0x000ea60000000800 */
[----:B------:R-:W-:-:S05]  /*35a0*/  @!P6 FMUL R128, R128, 0.5 ;  /* 0x3f0000008080e820 */ /* 0x000fca0000400000 */
[----:B------:R-:W3:Y:S01]  /*35b0*/  MUFU.EX2 R187, R128 ;  /* 0x0000008000bb7308 */ /* 0x000ee20000000800 */
[----:B-1----:R-:W-:Y:S01]  /*35c0*/  @!P4 FMUL R191, R191, R191 ;  /* 0x000000bfbfbfc220 */ /* 0x002fe20000400000 */
[----:B------:R-:W-:Y:S01]  /*35d0*/  FSETP.GEU.AND P4, PT, R168, -126, PT ;  /* 0xc2fc0000a800780b */ /* 0x000fe20003f8e000 */
[----:B------:R-:W-:Y:S02]  /*35e0*/  @!P1 FMUL R132, R132, 0.5 ;  /* 0x3f00000084849820 */ /* 0x000fe40000400000 */
[----:B------:R-:W-:-:S03]  /*35f0*/  FADD R148, R148, R191 ;  /* 0x000000bf94947221 */ /* 0x000fc60000000000 */
[----:B------:R-:W1:Y:S01]  /*3600*/  MUFU.EX2 R189, R136 ;  /* 0x0000008800bd7308 */ /* 0x000e620000000800 */
[----:B--2---:R-:W-:Y:S01]  /*3610*/  @!P5 FMUL R188, R188, R188 ;  /* 0x000000bcbcbcd220 */ /* 0x004fe20000400000 */
[----:B------:R-:W-:-:S03]  /*3620*/  FSETP.GEU.AND P5, PT, R170, -126, PT ;  /* 0xc2fc0000aa00780b */ /* 0x000fc60003fae000 */
[----:B------:R-:W-:Y:S02]  /*3630*/  FADD R149, R149, R188 ;  /* 0x000000bc95957221 */ /* 0x000fe40000000000 */
[----:B------:R-:W-:Y:S01]  /*3640*/  @!P4 FMUL R168, R168, 0.5 ;  /* 0x3f000000a8a8c820 */ /* 0x000fe20000400000 */
[----:B------:R-:W2:Y:S01]  /*3650*/  MUFU.EX2 R132, R132 ;  /* 0x0000008400847308 */ /* 0x000ea20000000800 */
[----:B---3--:R-:W-:Y:S01]  /*3660*/  @!P6 FMUL R187, R187, R187 ;  /* 0x000000bbbbbbe220 */ /* 0x008fe20000400000 */
[----:B------:R-:W-:-:S03]  /*3670*/  FSETP.GEU.AND P6, PT, R193, -126, PT ;  /* 0xc2fc0000c100780b */ /* 0x000fc60003fce000 */
[----:B------:R-:W-:Y:S02]  /*3680*/  FADD R124, R124, R187 ;  /* 0x000000bb7c7c7221 */ /* 0x000fe40000000000 */
[----:B------:R-:W-:Y:S01]  /*3690*/  @!P5 FMUL R170, R170, 0.5 ;  /* 0x3f000000aaaad820 */ /* 0x000fe20000400000 */
[----:B------:R-:W3:Y:S01]  /*36a0*/  MUFU.EX2 R137, R137 ;  /* 0x0000008900897308 */ /* 0x000ee20000000800 */
[----:B-1----:R-:W-:Y:S01]  /*36b0*/  @!P2 FMUL R189, R189, R189 ;  /* 0x000000bdbdbda220 */ /* 0x002fe20000400000 */
[----:B------:R-:W-:-:S03]  /*36c0*/  FSETP.GEU.AND P2, PT, R135, -126, PT ;  /* 0xc2fc00008700780b */ /* 0x000fc60003f4e000 */
[----:B------:R-:W-:Y:S02]  /*36d0*/  FADD R156, R156, R189 ;  /* 0x000000bd9c9c7221 */ /* 0x000fe40000000000 */
        /* <DEDUP_REMOVED lines=41> */
[----:B--2---:R-:W-:-:S06]  /*3970*/  @!P3 FMUL R141, R141, R141 ;  /* 0x0000008d8d8db220 */ /* 0x004fcc0000400000 */
[----:B------:R-:W-:Y:S01]  /*3980*/  @!P6 FMUL R171, R171, 0.5 ;  /* 0x3f000000ababe820 */ /* 0x000fe20000400000 */
[----:B---3--:R-:W-:Y:S01]  /*3990*/  @!P1 FMUL R184, R184, R184 ;  /* 0x000000b8b8b89220 */ /* 0x008fe20000400000 */
[----:B------:R-:W-:Y:S02]  /*39a0*/  FSETP.GEU.AND P1, PT, R173, -126, PT ;  /* 0xc2fc0000ad00780b */ /* 0x000fe40003f2e000 */
[----:B------:R-:W2:Y:S01]  /*39b0*/  MUFU.EX2 R197, R171 ;  /* 0x000000ab00c57308 */ /* 0x000ea20000000800 */
[----:B------:R-:W-:Y:S01]  /*39c0*/  FADD R157, R157, R184 ;  /* 0x000000b89d9d7221 */ /* 0x000fe20000000000 */
[----:B-1----:R-:W-:-:S06]  /*39d0*/  @!P2 FMUL R134, R134, R134 ;  /* 0x000000868686a220 */ /* 0x002fcc0000400000 */
[----:B------:R-:W1:Y:S03]  /*39e0*/  MUFU.EX2 R171, R164 ;  /* 0x000000a400ab7308 */ /* 0x000e660000000800 */
[----:B------:R-:W-:-:S05]  /*39f0*/  @!P1 FMUL R173, R173, 0.5 ;  /* 0x3f000000adad9820 */ /* 0x000fca0000400000 */
[----:B------:R-:W3:Y:S01]  /*3a00*/  MUFU.EX2 R192, R173 ;  /* 0x000000ad00c07308 */ /* 0x000ee20000000800 */
[----:B--2---:R-:W-:Y:S01]  /*3a10*/  @!P6 FMUL R197, R197, R197 ;  /* 0x000000c5c5c5e220 */ /* 0x004fe20000400000 */
[----:B------:R-:W-:-:S03]  /*3a20*/  FSETP.GEU.AND P6, PT, R126, -126, PT ;  /* 0xc2fc00007e00780b */ /* 0x000fc60003fce000 */
[----:B------:R-:W-:-:S03]  /*3a30*/  FADD R174, R174, R197 ;  /* 0x000000c5aeae7221 */ /* 0x000fc60000000000 */
[----:B------:R-:W2:Y:S01]  /*3a40*/  MUFU.EX2 R164, R161 ;  /* 0x000000a100a47308 */ /* 0x000ea20000000800 */
[----:B-1----:R-:W-:Y:S01]  /*3a50*/  @!P4 FMUL R171, R171, R171 ;  /* 0x000000abababc220 */ /* 0x002fe20000400000 */
[----:B------:R-:W-:-:S05]  /*3a60*/  FSETP.GEU.AND P4, PT, R160, -126, PT ;  /* 0xc2fc0000a000780b */ /* 0x000fca0003f8e000 */
[----:B------:R-:W-:Y:S01]  /*3a70*/  @!P6 FMUL R126, R126, 0.5 ;  /* 0x3f0000007e7ee820 */ /* 0x000fe20000400000 */
[----:B---3--:R-:W-:Y:S01]  /*3a80*/  @!P1 FMUL R192, R192, R192 ;  /* 0x000000c0c0c09220 */ /* 0x008fe20000400000 */
[----:B------:R-:W-:-:S04]  /*3a90*/  FSETP.GEU.AND P1, PT, R130, -126, PT ;  /* 0xc2fc00008200780b */ /* 0x000fc80003f2e000 */
[----:B------:R-:W1:Y:S01]  /*3aa0*/  MUFU.EX2 R126, R126 ;  /* 0x0000007e007e7308 */ /* 0x000e620000000800 */
[----:B------:R-:W-:Y:S01]  /*3ab0*/  FADD R177, R177, R192 ;  /* 0x000000c0b1b17221 */ /* 0x000fe20000000000 */
[----:B------:R-:W-:Y:S01]  /*3ac0*/  @!P4 FMUL R160, R160, 0.5 ;  /* 0x3f000000a0a0c820 */ /* 0x000fe20000400000 */
[----:B--2---:R-:W-:-:S06]  /*3ad0*/  @!P5 FMUL R164, R164, R164 ;  /* 0x000000a4a4a4d220 */ /* 0x004fcc0000400000 */
[----:B------:R-:W-:-:S04]  /*3ae0*/  @!P1 FMUL R130, R130, 0.5 ;  /* 0x3f00000082829820 */ /* 0x000fc80000400000 */
[----:B------:R-:W2:Y:S01]  /*3af0*/  MUFU.EX2 R131, R130 ;  /* 0x0000008200837308 */ /* 0x000ea20000000800 */
[----:B-1----:R-:W-:Y:S01]  /*3b00*/  @!P6 FMUL R126, R126, R126 ;  /* 0x0000007e7e7ee220 */ /* 0x002fe20000400000 */
[----:B------:R-:W-:Y:S01]  /*3b10*/  FSETP.GEU.AND P6, PT, R167, -126, PT ;  /* 0xc2fc0000a700780b */ /* 0x000fe20003fce000 */
[----:B------:R-:W-:Y:S02]  /*3b20*/  WARPGROUP.DEPBAR.LE gsb0, 0x0 ;  /* 0x00008000000079c5 */ /* 0x000fe40000010000 */
[----:B------:R-:W-:Y:S01]  /*3b30*/  F2FP.BF16.F32.PACK_AB R120, R152, R153 ;  /* 0x000000999878723e */ /* 0x000fe200000010ff */
[----:B--2---:R-:W-:Y:S01]  /*3b40*/  @!P1 FMUL R131, R131, R131 ;  /* 0x0000008383839220 */ /* 0x004fe20000400000 */
[----:B------:R-:W-:-:S08]  /*3b50*/  F2FP.BF16.F32.PACK_AB R122, R150, R151 ;  /* 0x00000097967a723e */ /* 0x000fd000000010ff */
[----:B------:R-:W-:Y:S01]  /*3b60*/  @!P6 FMUL R167, R167, 0.5 ;  /* 0x3f000000a7a7e820 */ /* 0x000fe20000400000 */
[----:B------:R-:W-:Y:S01]  /*3b70*/  F2FP.BF16.F32.PACK_AB R121, R179, R176 ;  /* 0x000000b0b379723e */ /* 0x000fe200000010ff */
[----:B------:R-:W-:Y:S01]  /*3b80*/  FADD R153, R153, R126 ;  /* 0x0000007e99997221 */ /* 0x000fe20000000000 */
[----:B------:R-:W-:Y:S01]  /*3b90*/  F2FP.BF16.F32.PACK_AB R123, R181, R178 ;  /* 0x000000b2b57b723e */ /* 0x000fe200000010ff */
[----:B------:R-:W1:Y:S01]  /*3ba0*/  MUFU.EX2 R135, R167 ;  /* 0x000000a700877308 */ /* 0x000e620000000800 */
[----:B------:R-:W-:Y:S01]  /*3bb0*/  FSETP.GEU.AND P1, PT, R169, -126, PT ;  /* 0xc2fc0000a900780b */ /* 0x000fe20003f2e000 */
[----:B------:R-:W-:Y:S01]  /*3bc0*/  FADD R124, R124, R153 ;  /* 0x000000997c7c7221 */ /* 0x000fe20000000000 */
[----:B------:R-:W-:-:S05]  /*3bd0*/  WARPGROUP.ARRIVE ;  /* 0x00000000000079c5 */ /* 0x000fca0000000000 */
[----:B------:R-:W2:Y:S01]  /*3be0*/  MUFU.EX2 R167, R160 ;  /* 0x000000a000a77308 */ /* 0x000ea20000000800 */
[----:B------:R-:W-:Y:S01]  /*3bf0*/  HGMMA.64x192x16.F32.BF16 R24, R120, gdesc[UR4].tnspB, R24, gsb0 ;  /* 0x42e0000478187df0 */ /* 0x000fe20008001818 */
[----:B------:R-:W-:Y:S01]  /*3c00*/  UIADD3 UR6, UR15, 0xd80, URZ ;  /* 0x00000d800f067890 */ /* 0x000fe2000fffe03f */
[----:B------:R-:W-:-:S03]  /*3c10*/  UMOV UR7, 0x40000040 ;  /* 0x4000004000077882 */ /* 0x000fc60000000000 */
[----:B------:R-:W-:Y:S01]  /*3c20*/  @!P1 FMUL R169, R169, 0.5 ;  /* 0x3f000000a9a99820 */ /* 0x000fe20000400000 */
[----:B-1----:R-:W-:-:S03]  /*3c30*/  @!P6 FMUL R135, R135, R135 ;  /* 0x000000878787e220 */ /* 0x002fc60000400000 */
[----:B------:R-:W1:Y:S01]  /*3c40*/  MUFU.EX2 R170, R169 ;  /* 0x000000a900aa7308 */ /* 0x000e620000000800 */
[----:B------:R-:W-:Y:S01]  /*3c50*/  FSETP.GEU.AND P6, PT, R125, -126, PT ;  /* 0xc2fc00007d00780b */ /* 0x000fe20003fce000 */
[----:B--2---:R-:W-:-:S12]  /*3c60*/  @!P4 FMUL R167, R167, R167 ;  /* 0x000000a7a7a7c220 */ /* 0x004fd80000400000 */
[----:B------:R-:W-:Y:S01]  /*3c70*/  @!P6 FMUL R125, R125, 0.5 ;  /* 0x3f0000007d7de820 */ /* 0x000fe20000400000 */
[----:B-1----:R-:W-:Y:S01]  /*3c80*/  @!P1 FMUL R170, R170, R170 ;  /* 0x000000aaaaaa9220 */ /* 0x002fe20000400000 */
[----:B------:R-:W-:-:S04]  /*3c90*/  FSETP.GEU.AND P1, PT, R129, -126, PT ;  /* 0xc2fc00008100780b */ /* 0x000fc80003f2e000 */
[----:B------:R-:W1:Y:S01]  /*3ca0*/  MUFU.EX2 R125, R125 ;  /* 0x0000007d007d7308 */ /* 0x000e620000000800 */
[----:B------:R-:W-:-:S08]  /*3cb0*/  FADD R181, R181, R170 ;  /* 0x000000aab5b57221 */ /* 0x000fd00000000000 */
[----:B------:R-:W-:-:S04]  /*3cc0*/  @!P1 FMUL R129, R129, 0.5 ;  /* 0x3f00000081819820 */ /* 0x000fc80000400000 */
[----:B------:R-:W2:Y:S01]  /*3cd0*/  MUFU.EX2 R130, R129 ;  /* 0x0000008100827308 */ /* 0x000ea20000000800 */
[----:B-1----:R-:W-:Y:S01]  /*3ce0*/  @!P6 FMUL R125, R125, R125 ;  /* 0x0000007d7d7de220 */ /* 0x002fe20000400000 */
[----:B------:R-:W-:-:S13]  /*3cf0*/  FSETP.GEU.AND P6, PT, R162, -126, PT ;  /* 0xc2fc0000a200780b */ /* 0x000fda0003fce000 */
[----:B------:R-:W-:Y:S01]  /*3d00*/  @!P6 FMUL R162, R162, 0.5 ;  /* 0x3f000000a2a2e820 */ /* 0x000fe20000400000 */
[----:B--2---:R-:W-:Y:S01]  /*3d10*/  @!P1 FMUL R130, R130, R130 ;  /* 0x0000008282829220 */ /* 0x004fe20000400000 */
[C---:B------:R-:W-:Y:S02]  /*3d20*/  FSETP.GEU.AND P1, PT, R165.reuse, -126, PT ;  /* 0xc2fc0000a500780b */ /* 0x040fe40003f2e000 */
[----:B------:R-:W1:Y:S11]  /*3d30*/  MUFU.EX2 R129, R162 ;  /* 0x000000a200817308 */ /* 0x000e760000000800 */
[----:B------:R-:W-:-:S04]  /*3d40*/  @!P1 FMUL R165, R165, 0.5 ;  /* 0x3f000000a5a59820 */ /* 0x000fc80000400000 */
[----:B------:R-:W2:Y:S01]  /*3d50*/  MUFU.EX2 R166, R165 ;  /* 0x000000a500a67308 */ /* 0x000ea20000000800 */
[----:B-1----:R-:W-:Y:S01]  /*3d60*/  @!P6 FMUL R129, R129, R129 ;  /* 0x000000818181e220 */ /* 0x002fe20000400000 */
[----:B--2---:R-:W-:Y:S01]  /*3d70*/  @!P1 FMUL R166, R166, R166 ;  /* 0x000000a6a6a69220 */ /* 0x004fe20000400000 */
[----:B------:R-:W-:Y:S01]  /*3d80*/  ISETP.GE.AND P1, PT, R159, 0x81, PT ;  /* 0x000000819f00780c */ /* 0x000fe20003f26270 */
[----:B------:R-:W-:Y:S02]  /*3d90*/  WARPGROUP.DEPBAR.LE gsb0, 0x0 ;  /* 0x00008000000079c5 */ /* 0x000fe40000010000 */
[----:B------:R-:W-:Y:S01]  /*3da0*/  F2FP.BF16.F32.PACK_AB R120, R185, R182 ;  /* 0x000000b6b978723e */ /* 0x000fe200000010ff */
[----:B------:R-:W-:Y:S01]  /*3db0*/  FADD R182, R182, R125 ;  /* 0x0000007db6b67221 */ /* 0x000fe20000000000 */
[----:B------:R-:W-:Y:S01]  /*3dc0*/  F2FP.BF16.F32.PACK_AB R122, R144, R145 ;  /* 0x00000091907a723e */ /* 0x000fe200000010ff */
[----:B------:R-:W-:Y:S01]  /*3dd0*/  FADD R145, R145, R134 ;  /* 0x0000008691917221 */ /* 0x000fe20000000000 */
[----:B------:R-:W-:-:S02]  /*3de0*/  F2FP.BF16.F32.PACK_AB R121, R143, R142 ;  /* 0x0000008e8f79723e */ /* 0x000fc400000010ff */
[----:B------:R-:W-:Y:S01]  /*3df0*/  F2FP.BF16.F32.PACK_AB R123, R183, R180 ;  /* 0x000000b4b77b723e */ /* 0x000fe200000010ff */
[----:B------:R-:W-:-:S03]  /*3e00*/  FADD R145, R156, R145 ;  /* 0x000000919c917221 */ /* 0x000fc60000000000 */
[----:B------:R-:W-:-:S06]  /*3e10*/  WARPGROUP.ARRIVE ;  /* 0x00000000000079c5 */ /* 0x000fcc0000000000 */
[----:B------:R-:W-:Y:S01]  /*3e20*/  HGMMA.64x192x16.F32.BF16 R24, R120, gdesc[UR4].tnspB, R24, gsb0 ;  /* 0x42e0000478187df0 */ /* 0x000fe20008001818 */
[----:B------:R-:W-:Y:S01]  /*3e30*/  UIADD3 UR6, UR15, 0xe00, URZ ;  /* 0x00000e000f067890 */ /* 0x000fe2000fffe03f */
[----:B------:R-:W-:Y:S01]  /*3e40*/  UMOV UR7, 0x40000040 ;  /* 0x4000004000077882 */ /* 0x000fe20000000000 */
[----:B------:R-:W-:Y:S02]  /*3e50*/  WARPGROUP.DEPBAR.LE gsb0, 0x0 ;  /* 0x00008000000079c5 */ /* 0x000fe40000010000 */
[----:B------:R-:W-:Y:S01]  /*3e60*/  F2FP.BF16.F32.PACK_AB R120, R132, R187 ;  /* 0x000000bb8478723e */ /* 0x000fe200000010ff */
[----:B------:R-:W-:Y:S01]  /*3e70*/  FADD R132, R133, R132 ;  /* 0x0000008485847221 */ /* 0x000fe20000000000 */
[----:B------:R-:W-:Y:S01]  /*3e80*/  F2FP.BF16.F32.PACK_AB R122, R140, R139 ;  /* 0x0000008b8c7a723e */ /* 0x000fe200000010ff */
[----:B------:R-:W-:Y:S01]  /*3e90*/  FADD R139, R146, R139 ;  /* 0x0000008b928b7221 */ /* 0x000fe20000000000 */
[----:B------:R-:W-:Y:S01]  /*3ea0*/  F2FP.BF16.F32.PACK_AB R121, R188, R191 ;  /* 0x000000bfbc79723e */ /* 0x000fe200000010ff */
[----:B------:R-:W-:Y:S01]  /*3eb0*/  FADD R140, R147, R140 ;  /* 0x0000008c938c7221 */ /* 0x000fe20000000000 */
[----:B------:R-:W-:Y:S01]  /*3ec0*/  F2FP.BF16.F32.PACK_AB R123, R128, R195 ;  /* 0x000000c3807b723e */ /* 0x000fe200000010ff */
[----:B------:R-:W-:-:S03]  /*3ed0*/  FADD R128, R163, R128 ;  /* 0x00000080a3807221 */ /* 0x000fc60000000000 */
[----:B------:R-:W-:Y:S01]  /*3ee0*/  WARPGROUP.ARRIVE ;  /* 0x00000000000079c5 */ /* 0x000fe20000000000 */
[----:B------:R-:W-:-:S05]  /*3ef0*/  FADD R128, R128, R181 ;  /* 0x000000b580807221 */ /* 0x000fca0000000000 */
        /* <DEDUP_REMOVED lines=10> */
[----:B------:R-:W-:-:S02]  /*3fa0*/  F2FP.BF16.F32.PACK_AB R123, R192, R197 ;  /* 0x000000c5c07b723e */ /* 0x000fc400000010ff */
[----:B------:R-:W-:Y:S01]  /*3fb0*/  IADD3 R184, R16, 0x36020, RZ ;  /* 0x0003602010b87810 */ /* 0x000fe20007ffe0ff */
[----:B------:R-:W-:Y:S01]  /*3fc0*/  FADD R124, R124, R127 ;  /* 0x0000007f7c7c7221 */ /* 0x000fe20000000000 */
        /* <DEDUP_REMOVED lines=12> */
[----:B------:R-:W-:Y:S01]  /*4090*/  FADD R171, R176, R171 ;  /* 0x000000abb0ab7221 */ /* 0x000fe20000000000 */
[----:B------:R-:W-:Y:S01]  /*40a0*/  FADD R168, R179, R168 ;  /* 0x000000a8b3a87221 */ /* 0x000fe20000000000 */
[----:B------:R-:W-:Y:S01]  /*40b0*/  FADD R135, R178, R135 ;  /* 0x00000087b2877221 */ /* 0x000fe20000000000 */
[----:B------:R-:W-:Y:S01]  /*40c0*/  WARPGROUP.ARRIVE ;  /* 0x00000000000079c5 */ /* 0x000fe20000000000 */
[----:B------:R-:W-:Y:S01]  /*40d0*/  FADD R131, R132, R131 ;  /* 0x0000008384837221 */ /* 0x000fe20000000000 */
[----:B------:R-:W-:Y:S01]  /*40e0*/  FADD R136, R139, R136 ;  /* 0x000000888b887221 */ /* 0x000fe20000000000 */
[----:B------:R-:W-:Y:S01]  /*40f0*/  FADD R137, R140, R137 ;  /* 0x000000898c897221 */ /* 0x000fe20000000000 */
[----:B------:R-:W-:Y:S01]  /*4100*/  FADD R148, R148, R171 ;  /* 0x000000ab94947221 */ /* 0x000fe20000000000 */
[----:B------:R-:W-:Y:S01]  /*4110*/  FADD R149, R149, R168 ;  /* 0x000000a895957221 */ /* 0x000fe20000000000 */
[----:B------:R-:W-:Y:S01]  /*4120*/  HGMMA.64x192x16.F32.BF16 R24, R120, gdesc[UR4].tnspB, R24, gsb0 ;  /* 0x42e0000478187df0 */ /* 0x000fe20008001818 */
[----:B------:R-:W-:Y:S01]  /*4130*/  UIADD3 UR6, UR15, 0xf80, URZ ;  /* 0x00000f800f067890 */ /* 0x000fe2000fffe03f */
[----:B------:R-:W-:Y:S01]  /*4140*/  FADD R135, R154, R135 ;  /* 0x000000879a877221 */ /* 0x000fe20000000000 */
[----:B------:R-:W-:Y:S01]  /*4150*/  UMOV UR7, 0x40000040 ;  /* 0x4000004000077882 */ /* 0x000fe20000000000 */
[----:B------:R-:W-:-:S04]  /*4160*/  FADD R145, R136, R145 ;  /* 0x0000009188917221 */ /* 0x000fc80000000000 */
[----:B------:R-:W-:Y:S01]  /*4170*/  FADD R124, R124, R145 ;  /* 0x000000917c7c7221 */ /* 0x000fe20000000000 */
        /* <DEDUP_REMOVED lines=18> */
[----:B------:R-:W-:Y:S01]  /*42a0*/  FADD R177, R177, R166 ;  /* 0x000000a6b1b17221 */ /* 0x000fe20000000000 */
[----:B------:R-:W-:Y:S01]  /*42b0*/  FADD R130, R131, R130 ;  /* 0x0000008283827221 */ /* 0x000fe20000000000 */
[----:B------:R-:W-:Y:S01]  /*42c0*/  FADD R137, R137, R138 ;  /* 0x0000008a89897221 */ /* 0x000fe20000000000 */
[----:B------:R-:W-:Y:S01]  /*42d0*/  FADD R148, R148, R167 ;  /* 0x000000a794947221 */ /* 0x000fe20000000000 */
[----:B------:R-:W-:Y:S01]  /*42e0*/  FADD R149, R149, R164 ;  /* 0x000000a495957221 */ /* 0x000fe20000000000 */
[----:B------:R-:W-:Y:S01]  /*42f0*/  FADD R128, R128, R177 ;  /* 0x000000b180807221 */ /* 0x000fe20000000000 */
[----:B------:R-:W-:Y:S01]  /*4300*/  FADD R135, R135, R174 ;  /* 0x000000ae87877221 */ /* 0x000fe20000000000 */
[----:B------:R-:W-:-:S02]  /*4310*/  FADD R137, R130, R137 ;  /* 0x0000008982897221 */ /* 0x000fc40000000000 */
[----:B------:R-:W-:Y:S01]  /*4320*/  FADD R128, R149, R128 ;  /* 0x0000008095807221 */ /* 0x000fe20000000000 */
[----:B------:R-:W-:Y:S01]  /*4330*/  FADD R135, R148, R135 ;  /* 0x0000008794877221 */ /* 0x000fe20000000000 */
[----:B------:R-:W-:-:S03]  /*4340*/  FADD R188, R124, R137 ;  /* 0x000000897cbc7221 */ /* 0x000fc60000000000 */
[----:B------:R-:W-:Y:S01]  /*4350*/  FADD R189, R135, R128 ;  /* 0x0000008087bd7221 */ /* 0x000fe20000000000 */
[----:B------:R-:W-:Y:S02]  /*4360*/  WARPGROUP.DEPBAR.LE gsb0, 0x0 ;  /* 0x00008000000079c5 */ /* 0x000fe40000010000 */
[----:B------:R-:W-:-:S04]  /*4370*/  PRMT R120, RZ, 0x654, R184 ;  /* 0x00000654ff787816 */ /* 0x000fc800000000b8 */
[----:B------:R1:W-:Y:S01]  /*4380*/  SYNCS.ARRIVE.TRANS64.RED.A1T0 RZ, [R120+URZ], RZ ;  /* 0x000000ff78ff79a7 */ /* 0x0003e2000810043f */
[----:B------:R-:W-:Y:S05]  /*4390*/  @!P1 BRA `(.L_x_24) ;  /* 0x0000003800349947 */ /* 0x000fea0003800000 */
[----:B------:R-:W-:Y:S01]  /*43a0*/  MOV R191, R3 ;  /* 0x0000000300bf7202 */ /* 0x000fe20000000f00 */
[----:B------:R-:W-:Y:S01]  /*43b0*/  ULDC.64 UR30, c[0x0][0x198] ;  /* 0x00006600001e7ab9 */ /* 0x000fe20000000a00 */
[----:B------:R-:W-:Y:S01]  /*43c0*/  MOV R193, R4 ;  /* 0x0000000400c17202 */ /* 0x000fe20000000f00 */
[----:B------:R-:W-:Y:S01]  /*43d0*/  ULDC UR14, c[0x0][0x604] ;  /* 0x00018100000e7ab9 */ /* 0x000fe20000000800 */
[----:B------:R-:W-:Y:S02]  /*43e0*/  MOV R185, 0x1 ;  /* 0x0000000100b97802 */ /* 0x000fe40000000f00 */
[----:B------:R-:W-:-:S07]  /*43f0*/  MOV R187, 0x2 ;  /* 0x0000000200bb7802 */ /* 0x000fce0000000f00 */
.L_x_37:
[----:B------:R-:W-:Y:S01]  /*4400*/  LEA R4, R187, R16, 0x3 ;  /* 0x00000010bb047211 */ /* 0x000fe200078e18ff */
[----:B------:R-:W-:Y:S05]  /*4410*/  YIELD ;  /* 0x0000000000007946 */ /* 0x000fea0003800000 */
[----:B------:R-:W-:-:S04]  /*4420*/  SHF.L.U32 R3, R0, 0x1f, RZ ;  /* 0x0000001f00037819 */ /* 0x000fc800000006ff */
[----:B------:R-:W2:Y:S02]  /*4430*/  SYNCS.PHASECHK.TRANS64.TRYWAIT P1, [R4+URZ+0x36000], R3 ;  /* 0x03600003040075a7 */ /* 0x000ea4000802017f */
[----:B--2---:R-:W-:Y:S05]  /*4440*/  @!P1 BRA `(.L_x_25) ;  /* 0x0000005c00809947 */ /* 0x004fea0003800000 */
.L_x_75:
[----:B------:R-:W-:Y:S05]  /*4450*/  WARPSYNC.ALL ;  /* 0x0000000000007948 */ /* 0x000fea0003800000 */
[----:B------:R-:W-:Y:S01]  /*4460*/  MOV R194, UR22 ;  /* 0x0000001600c27c02 */ /* 0x000fe20008000f00 */
[----:B-1----:R-:W-:Y:S01]  /*4470*/  WARPGROUP.ARRIVE ;  /* 0x00000000000079c5 */ /* 0x002fe20000000000 */
[----:B------:R-:W-:Y:S02]  /*4480*/  MOV R195, 0x40000040 ;  /* 0x4000004000c37802 */ /* 0x000fe40000000f00 */
[----:B------:R-:W-:Y:S01]  /*4490*/  R2UR UR8, R6 ;  /* 0x00000000060872ca */ /* 0x000fe200000e0000 */
[----:B------:R-:W-:Y:S01]  /*44a0*/  IMAD R194, R187, 0xc00, R194 ;  /* 0x00000c00bbc27824 */ /* 0x000fe200078e02c2 */
[----:B------:R-:W-:-:S02]  /*44b0*/  R2UR UR9, R7 ;  /* 0x00000000070972ca */ /* 0x000fc400000e0000 */
[----:B------:R-:W-:Y:S02]  /*44c0*/  R2UR UR11, R195 ;  /* 0x00000000c30b72ca */ /* 0x000fe400000e0000 */
[C---:B------:R-:W-:Y:S02]  /*44d0*/  R2UR UR10, R194.reuse ;  /* 0x00000000c20a72ca */ /* 0x040fe400000e0000 */
[----:B------:R-:W-:Y:S02]  /*44e0*/  IADD3 R196, R194, 0x2, RZ ;  /* 0x00000002c2c47810 */ /* 0x000fe40007ffe0ff */
[----:B------:R-:W-:Y:S02]  /*44f0*/  MOV R197, 0x40000040 ;  /* 0x4000004000c57802 */ /* 0x000fe40000000f00 */
[----:B--2---:R-:W-:Y:S02]  /*4500*/  MOV R3, UR15 ;  /* 0x0000000f00037c02 */ /* 0x004fe40008000f00 */
[----:B------:R-:W-:-:S02]  /*4510*/  MOV R4, UR14 ;  /* 0x0000000e00047c02 */ /* 0x000fc40008000f00 */
[----:B------:R-:W-:Y:S02]  /*4520*/  R2UR UR12, R8 ;  /* 0x00000000080c72ca */ /* 0x000fe400000e0000 */
[----:B------:R-:W-:Y:S01]  /*4530*/  R2UR UR13, R9 ;  /* 0x00000000090d72ca */ /* 0x000fe200000e0000 */
[----:B------:R-:W-:Y:S01]  /*4540*/  HGMMA.64x128x16.F32.BF16 R120, gdesc[UR8], RZ, !UPT, gsb0 ;  /* 0x01e00000087879f0 */ /* 0x000fe2000c0018ff */
[----:B------:R-:W-:Y:S02]  /*4550*/  R2UR UR14, R196 ;  /* 0x00000000c40e72ca */ /* 0x000fe400000e0000 */
[----:B------:R-:W-:Y:S02]  /*4560*/  R2UR UR15, R197 ;  /* 0x00000000c50f72ca */ /* 0x000fe400000e0000 */
[----:B------:R-:W-:Y:S02]  /*4570*/  IADD3 R196, R194, 0x4, RZ ;  /* 0x00000004c2c47810 */ /* 0x000fe40007ffe0ff */
[----:B------:R-:W-:-:S02]  /*4580*/  MOV R197, 0x40000040 ;  /* 0x4000004000c57802 */ /* 0x000fc40000000f00 */
[----:B------:R-:W-:Y:S02]  /*4590*/  R2UR UR32, R10 ;  /* 0x000000000a2072ca */ /* 0x000fe400000e0000 */
[----:B------:R-:W-:Y:S02]  /*45a0*/  R2UR UR33, R11 ;  /* 0x000000000b2172ca */ /* 0x000fe400000e0000 */
        /* <DEDUP_REMOVED lines=24> */
[----:B------:R-:W-:Y:S02]  /*4730*/  IADD3 R196, R194, 0x406, RZ ;  /* 0x00000406c2c47810 */ /* 0x000fe40007ffe0ff */
[----:B------:R-:W-:Y:S02]  /*4740*/  MOV R197, 0x40000040 ;  /* 0x4000004000c57802 */ /* 0x000fe40000000f00 */
[----:B------:R-:W-:Y:S02]  /*4750*/  R2UR UR54, R196 ;  /* 0x00000000c43672ca */ /* 0x000fe400000e0000 */
[----:B------:R-:W-:-:S02]  /*4760*/  R2UR UR55, R197 ;  /* 0x00000000c53772ca */ /* 0x000fc400000e0000 */
[----:B------:R-:W-:Y:S02]  /*4770*/  IADD3 R196, R194, 0x800, RZ ;  /* 0x00000800c2c47810 */ /* 0x000fe40007ffe0ff */
[----:B------:R-:W-:Y:S02]  /*4780*/  MOV R197, 0x40000040 ;  /* 0x4000004000c57802 */ /* 0x000fe40000000f00 */
        /* <DEDUP_REMOVED lines=14> */
[----:B------:R-:W-:Y:S01]  /*4870*/  ISETP.NE.AND P1, PT, R22, RZ, PT ;  /* 0x000000ff1600720c */ /* 0x000fe20003f25270 */
[----:B------:R-:W-:Y:S02]  /*4880*/  WARPGROUP.DEPBAR.LE gsb0, 0x0 ;  /* 0x00008000000079c5 */ /* 0x000fe40000010000 */
[----:B------:R-:W-:-:S06]  /*4890*/  WARPGROUP.ARRIVE ;  /* 0x00000000000079c5 */ /* 0x000fcc0000000000 */
[----:B------:R-:W-:Y:S01]  /*48a0*/  HGMMA.64x128x16.F32.BF16 R120, gdesc[UR12], R120, gsb0 ;  /* 0x01e000000c7879f0 */ /* 0x000fe20008001878 */
[----:B------:R-:W-:Y:S02]  /*48b0*/  R2UR UR15, R3 ;  /* 0x00000000030f72ca */ /* 0x000fe400000e0000 */
[----:B------:R-:W-:Y:S01]  /*48c0*/  R2UR UR14, R4 ;  /* 0x00000000040e72ca */ /* 0x000fe200000e0000 */
        /* <DEDUP_REMOVED lines=31> */
[----:B------:R-:W-:Y:S05]  /*4ac0*/  @P1 BRA `(.L_x_26) ;  /* 0x0000000000bc1947 */ /* 0x000fea0003800000 */
[----:B------:R-:W-:-:S13]  /*4ad0*/  ISETP.LT.OR P2, PT, R23, 0x1, !P0 ;  /* 0x000000011700780c */ /* 0x000fda0004741670 */
[----:B------:R-:W-:Y:S05]  /*4ae0*/  @P2 BRA `(.L_x_27) ;  /* 0x0000000000b02947 */ /* 0x000fea0003800000 */
[----:B------:R-:W-:Y:S02]  /*4af0*/  LEA R3, R5, R16, 0x3 ;  /* 0x0000001005037211 */ /* 0x000fe400078e18ff */
[----:B------:R-:W-:Y:S02]  /*4b00*/  SHF.L.U32 R4, R2, 0x1f, RZ ;  /* 0x0000001f02047819 */ /* 0x000fe400000006ff */
[----:B------:R-:W-:Y:S02]  /*4b10*/  ISETP.NE.AND P3, PT, R17, RZ, PT ;  /* 0x000000ff1100720c */ /* 0x000fe40003f65270 */
[----:B------:R-:W1:Y:S02]  /*4b20*/  SYNCS.PHASECHK.TRANS64.TRYWAIT P2, [R3+URZ+0x36020], R4 ;  /* 0x03602004030075a7 */ /* 0x000e64000804017f */
[----:B-1----:R-:W-:Y:S09]  /*4b30*/  @!P2 BRA `(.L_x_28) ;  /* 0x0000005400d8a947 */ /* 0x002ff20003800000 */
.L_x_76:
[----:B------:R-:W-:Y:S05]  /*4b40*/  @P3 BRA `(.L_x_29) ;  /* 0x0000000000143947 */ /* 0x000fea0003800000 */
[----:B------:R-:W-:Y:S02]  /*4b50*/  LOP3.LUT P2, RZ, R18, 0x1f, RZ, 0xc0, !PT ;  /* 0x0000001f12ff7812 */ /* 0x000fe4000784c0ff */
[----:B-1----:R-:W-:-:S04]  /*4b60*/  MOV R4, 0xc000 ;  /* 0x0000c00000047802 */ /* 0x002fc80000000f00 */
[----:B------:R2:W-:Y:S07]  /*4b70*/  SYNCS.ARRIVE.TRANS64 RZ, [R3+URZ+0x36000], R4 ;  /* 0x0360000403ff79a7 */ /* 0x0005ee000800003f */
[----:B------:R-:W-:Y:S05]  /*4b80*/  @!P2 BRA `(.L_x_29) ;  /* 0x000000000004a947 */ /* 0x000fea0003800000 */
[----:B------:R-:W-:Y:S01]  /*4b90*/  BPT.TRAP 0x1 ;  /* 0x000000040000795c */ /* 0x000fe20000300000 */
.L_x_29:
[----:B-12---:R-:W-:Y:S01]  /*4ba0*/  IMAD R4, R5, 0xc000, R16 ;  /* 0x0000c00005047824 */ /* 0x006fe200078e0210 */
[----:B------:R-:W-:Y:S01]  /*4bb0*/  R2UR UR35, R19 ;  /* 0x00000000132372ca */ /* 0x000fe200000e0000 */
[----:B------:R-:W-:Y:S01]  /*4bc0*/  UIADD3 UR6, UP0, UR30, 0x1f0, URZ ;  /* 0x000001f01e067890 */ /* 0x000fe2000ff1e03f */
[----:B------:R-:W-:Y:S01]  /*4bd0*/  R2UR UR33, R3 ;  /* 0x00000000032172ca */ /* 0x000fe200000e0000 */
[----:B------:R-:W-:Y:S01]  /*4be0*/  UMOV UR24, 0x0 ;  /* 0x0000000000187882 */ /* 0x000fe20000000000 */
[----:B------:R-:W-:Y:S01]  /*4bf0*/  R2UR UR8, R4 ;  /* 0x00000000040872ca */ /* 0x000fe200000e0000 */
[----:B------:R-:W-:Y:S01]  /*4c00*/  UIADD3.X UR7, URZ, UR31, URZ, UP0, !UPT ;  /* 0x0000001f3f077290 */ /* 0x000fe200087fe43f */
[----:B------:R-:W-:Y:S01]  /*4c10*/  IADD3 R5, R5, 0x1, RZ ;  /* 0x0000000105057810 */ /* 0x000fe20007ffe0ff */
[----:B------:R-:W-:Y:S01]  /*4c20*/  UMOV UR25, 0x10000000 ;  /* 0x1000000000197882 */ /* 0x000fe20000000000 */
[----:B------:R-:W-:Y:S01]  /*4c30*/  UMOV UR34, URZ ;  /* 0x0000003f00227c82 */ /* 0x000fe20008000000 */
[----:B------:R-:W-:Y:S01]  /*4c40*/  UMOV UR18, 0x40 ;  /* 0x0000004000127882 */ /* 0x000fe20000000000 */
[----:B------:R-:W-:Y:S01]  /*4c50*/  UMOV UR20, UR36 ;  /* 0x0000002400147c82 */ /* 0x000fe20008000000 */
[----:B------:R-:W-:Y:S01]  /*4c60*/  UMOV UR21, UR37 ;  /* 0x0000002500157c82 */ /* 0x000fe20008000000 */
[----:B------:R-:W-:Y:S01]  /*4c70*/  UMOV UR10, 0x80 ;  /* 0x00000080000a7882 */ /* 0x000fe20000000000 */
[----:B------:R-:W-:Y:S01]  /*4c80*/  USHF.L.U32 UR35, UR35, 0x7, URZ ;  /* 0x0000000723237899 */ /* 0x000fe2000800063f */
[----:B------:R-:W-:Y:S01]  /*4c90*/  ISETP.NE.AND P2, PT, R5, 0x4, PT ;  /* 0x000000040500780c */ /* 0x000fe20003f45270 */
[----:B------:R-:W-:-:S02]  /*4ca0*/  UIADD3 UR33, UR33, 0x36000, URZ ;  /* 0x0003600021217890 */ /* 0x000fc4000fffe03f */
[----:B------:R-:W-:Y:S01]  /*4cb0*/  UIADD3 UR32, UR8, 0x6000, URZ ;  /* 0x0000600008207890 */ /* 0x000fe2000fffe03f */
[----:B------:R-:W-:Y:S01]  /*4cc0*/  SEL R3, RZ, 0x1, P2 ;  /* 0x00000001ff037807 */ /* 0x000fe20001000000 */
        /* <DEDUP_REMOVED lines=8> */
[----:B------:R-:W-:Y:S01]  /*4d50*/  UMOV UR9, UR33 ;  /* 0x0000002100097c82 */ /* 0x000fe20008000000 */
[----:B------:R-:W-:Y:S01]  /*4d60*/  UMOV UR11, UR35 ;  /* 0x00000023000b7c82 */ /* 0x000fe20008000000 */
[----:B------:R1:W-:Y:S01]  /*4d70*/  UTMALDG.4D [UR32], [UR6], desc[UR24] ;  /* 0x00001820060075b4 */ /* 0x0003e20008019000 */
[----:B------:R1:W-:Y:S01]  /*4d80*/  UTMALDG.4D [UR16], [UR6], desc[UR24] ;  /* 0x00001810060075b4 */ /* 0x0003e20008019000 */
[----:B------:R1:W-:Y:S02]  /*4d90*/  UTMALDG.4D [UR8], [UR6], desc[UR24] ;  /* 0x00001808060075b4 */ /* 0x0003e40008019000 */
[----:B-1----:R-:W-:Y:S01]  /*4da0*/  NOP ;  /* 0x0000000000007918 */ /* 0x002fe20000000000 */
.L_x_27:
[----:B------:R-:W-:-:S07]  /*4db0*/  IADD3 R23, R23, -0x1, RZ ;  /* 0xffffffff17177810 */ /* 0x000fce0007ffe0ff */
.L_x_26:
[----:B------:R-:W-:Y:S01]  /*4dc0*/  IADD3 R187, R187, 0x1, RZ ;  /* 0x00000001bbbb7810 */ /* 0x000fe20007ffe0ff */
[----:B------:R-:W-:Y:S05]  /*4dd0*/  WARPSYNC.ALL ;  /* 0x0000000000007948 */ /* 0x000fea0003800000 */
[----:B------:R-:W-:-:S04]  /*4de0*/  ISETP.NE.AND P2, PT, R187, 0x4, PT ;  /* 0x00000004bb00780c */ /* 0x000fc80003f45270 */
[----:B------:R-:W-:Y:S02]  /*4df0*/  SEL R3, RZ, 0x1, P2 ;  /* 0x00000001ff037807 */ /* 0x000fe40001000000 */
[----:B------:R-:W-:Y:S02]  /*4e00*/  SEL R187, R187, RZ, P2 ;  /* 0x000000ffbbbb7207 */ /* 0x000fe40001000000 */
[----:B------:R-:W-:Y:S02]  /*4e10*/  LOP3.LUT R0, R0, R3, RZ, 0x3c, !PT ;  /* 0x0000000300007212 */ /* 0x000fe400078e3cff */
[----:B------:R-:W-:Y:S01]  /*4e20*/  FMNMX R4, R120, R191, !PT ;  /* 0x000000bf78047209 */ /* 0x000fe20007800000 */
[----:B------:R-:W-:Y:S01]  /*4e30*/  BSSY B0, `(.L_x_30) ;  /* 0x0000063000007945 */ /* 0x000fe20003800000 */
        /* <DEDUP_REMOVED lines=58> */
[----:B------:R-:W-:Y:S02]  /*51e0*/  LEA R196, R185, R184, 0x3 ;  /* 0x000000b8b9c47211 */ /* 0x000fe400078e18ff */
[----:B------:R-:W-:Y:S02]  /*51f0*/  FMNMX R4, R180, R3, !PT ;  /* 0x00000003b4047209 */ /* 0x000fe40007800000 */
[----:B------:R-:W-:Y:S02]  /*5200*/  FMNMX R3, R179, R190, !PT ;  /* 0x000000beb3037209 */ /* 0x000fe40007800000 */
[----:B------:R-:W-:-:S02]  /*5210*/  FMNMX R190, R181, R4, !PT ;  /* 0x00000004b5be7209 */ /* 0x000fc40007800000 */
[----:B------:R-:W-:Y:S02]  /*5220*/  FMNMX R4, R182, R3, !PT ;  /* 0x00000003b6047209 */ /* 0x000fe40007800000 */
[----:B------:R-:W-:Y:S01]  /*5230*/  PRMT R196, RZ, 0x654, R196 ;  /* 0x00000654ffc47816 */ /* 0x000fe200000000c4 */
[----:B------:R-:W1:Y:S01]  /*5240*/  SHFL.BFLY PT, R3, R190, 0x1, 0x1f ;  /* 0x0c201f00be037f89 */ /* 0x000e6200000e0000 */
[----:B------:R-:W-:Y:S02]  /*5250*/  FMNMX R192, R183, R4, !PT ;  /* 0x00000004b7c07209 */ /* 0x000fe40007800000 */
[----:B------:R-:W-:Y:S01]  /*5260*/  LEA R197, R187, R16, 0x3 ;  /* 0x00000010bbc57211 */ /* 0x000fe200078e18ff */
[----:B------:R2:W-:Y:S02]  /*5270*/  SYNCS.ARRIVE.TRANS64.RED.A1T0 RZ, [R196+URZ], RZ ;  /* 0x000000ffc4ff79a7 */ /* 0x0005e4000810043f */
[----:B------:R-:W3:Y:S01]  /*5280*/  SHFL.BFLY PT, R195, R192, 0x1, 0x1f ;  /* 0x0c201f00c0c37f89 */ /* 0x000ee200000e0000 */
[----:B-1----:R-:W-:-:S05]  /*5290*/  FMNMX R194, R190, R3, !PT ;  /* 0x00000003bec27209 */ /* 0x002fca0007800000 */
[----:B------:R-:W1:Y:S01]  /*52a0*/  SHFL.BFLY PT, R3, R194, 0x2, 0x1f ;  /* 0x0c401f00c2037f89 */ /* 0x000e6200000e0000 */
[----:B---3--:R-:W-:-:S05]  /*52b0*/  FMNMX R195, R192, R195, !PT ;  /* 0x000000c3c0c37209 */ /* 0x008fca0007800000 */
[----:B------:R-:W3:Y:S01]  /*52c0*/  SHFL.BFLY PT, R4, R195, 0x2, 0x1f ;  /* 0x0c401f00c3047f89 */ /* 0x000ee200000e0000 */
[----:B-1----:R-:W-:Y:S02]  /*52d0*/  FMNMX R3, R194, R3, !PT ;  /* 0x00000003c2037209 */ /* 0x002fe40007800000 */
[----:B------:R-:W-:Y:S02]  /*52e0*/  SHF.L.U32 R194, R0, 0x1f, RZ ;  /* 0x0000001f00c27819 */ /* 0x000fe400000006ff */
[----:B------:R-:W-:Y:S02]  /*52f0*/  FSETP.NEU.AND P2, PT, R3, -INF , PT ;  /* 0xff8000000300780b */ /* 0x000fe40003f4d000 */
[----:B---3--:R-:W-:Y:S01]  /*5300*/  FMNMX R4, R195, R4, !PT ;  /* 0x00000004c3047209 */ /* 0x008fe20007800000 */
[----:B------:R-:W1:Y:S01]  /*5310*/  SYNCS.PHASECHK.TRANS64.TRYWAIT P4, [R197+URZ+0x36000], R194 ;  /* 0x036000c2c50075a7 */ /* 0x000e62000808017f */
[----:B------:R-:W-:Y:S02]  /*5320*/  FSEL R198, R3, RZ, P2 ;  /* 0x000000ff03c67208 */ /* 0x000fe40001000000 */
[----:B------:R-:W-:-:S03]  /*5330*/  FSETP.NEU.AND P2, PT, R4, -INF , PT ;  /* 0xff8000000400780b */ /* 0x000fc60003f4d000 */
[----:B------:R-:W-:Y:S01]  /*5340*/  FADD R190, -R198, R191 ;  /* 0x000000bfc6be7221 */ /* 0x000fe20000000100 */
[----:B------:R-:W-:-:S03]  /*5350*/  FSEL R200, R4, RZ, P2 ;  /* 0x000000ff04c87208 */ /* 0x000fc60001000000 */
[----:B------:R-:W-:Y:S02]  /*5360*/  FMUL R191, R190, UR14 ;  /* 0x0000000ebebf7c20 */ /* 0x000fe40008400000 */
[----:B------:R-:W-:-:S03]  /*5370*/  FADD R190, -R200, R193 ;  /* 0x000000c1c8be7221 */ /* 0x000fc60000000100 */
[----:B------:R-:W-:Y:S01]  /*5380*/  FSETP.GEU.AND P5, PT, R191, -126, PT ;  /* 0xc2fc0000bf00780b */ /* 0x000fe20003fae000 */
[----:B------:R-:W-:Y:S01]  /*5390*/  FMUL R192, R190, UR14 ;  /* 0x0000000ebec07c20 */ /* 0x000fe20008400000 */
[----:B------:R-:W-:-:S04]  /*53a0*/  FMUL R190, R200, UR14 ;  /* 0x0000000ec8be7c20 */ /* 0x000fc80008400000 */
[----:B------:R-:W-:Y:S01]  /*53b0*/  FSETP.GEU.AND P6, PT, R192, -126, PT ;  /* 0xc2fc0000c000780b */ /* 0x000fe20003fce000 */
[--C-:B------:R-:W-:Y:S01]  /*53c0*/  FFMA R122, R122, UR14, -R190.reuse ;  /* 0x0000000e7a7a7c23 */ /* 0x100fe200080008be */
[--C-:B------:R-:W-:Y:S01]  /*53d0*/  FFMA R123, R123, UR14, -R190.reuse ;  /* 0x0000000e7b7b7c23 */ /* 0x100fe200080008be */
[----:B------:R-:W-:-:S03]  /*53e0*/  FFMA R195, R126, UR14, -R190 ;  /* 0x0000000e7ec37c23 */ /* 0x000fc600080008be */
[----:B------:R-:W-:Y:S01]  /*53f0*/  FSETP.GEU.AND P2, PT, R122, -126, PT ;  /* 0xc2fc00007a00780b */ /* 0x000fe20003f4e000 */
[----:B------:R-:W-:Y:S01]  /*5400*/  @!P5 FMUL R191, R191, 0.5 ;  /* 0x3f000000bfbfd820 */ /* 0x000fe20000400000 */
[----:B------:R-:W-:-:S05]  /*5410*/  FSETP.GEU.AND P3, PT, R123, -126, PT ;  /* 0xc2fc00007b00780b */ /* 0x000fca0003f6e000 */
[----:B------:R-:W-:Y:S01]  /*5420*/  @!P6 FMUL R192, R192, 0.5 ;  /* 0x3f000000c0c0e820 */ /* 0x000fe20000400000 */
[----:B------:R-:W3:Y:S08]  /*5430*/  MUFU.EX2 R191, R191 ;  /* 0x000000bf00bf7308 */ /* 0x000ef00000000800 */
[----:B------:R-:W4:Y:S01]  /*5440*/  MUFU.EX2 R192, R192 ;  /* 0x000000c000c07308 */ /* 0x000f220000000800 */
[----:B-12---:R-:W-:Y:S05]  /*5450*/  @!P4 BRA `(.L_x_31) ;  /* 0x0000004c00a4c947 */ /* 0x006fea0003800000 */
.L_x_77:
[----:B------:R-:W-:Y:S05]  /*5460*/  BSYNC B0 ;  /* 0x0000000000007941 */ /* 0x000fea0003800000 */
.L_x_30:
[----:B------:R-:W-:Y:S01]  /*5470*/  FSETP.GEU.AND P4, PT, R195, -126, PT ;  /* 0xc2fc0000c300780b */ /* 0x000fe20003f8e000 */
[----:B------:R-:W-:Y:S01]  /*5480*/  @!P3 FMUL R123, R123, 0.5 ;  /* 0x3f0000007b7bb820 */ /* 0x000fe20000400000 */
[----:B------:R-:W-:Y:S01]  /*5490*/  @!P2 FMUL R122, R122, 0.5 ;  /* 0x3f0000007a7aa820 */ /* 0x000fe20000400000 */
[----:B-1----:R-:W-:Y:S01]  /*54a0*/  FFMA R194, R127, UR14, -R190 ;  /* 0x0000000e7fc27c23 */ /* 0x002fe200080008be */
[----:B------:R-:W-:Y:S01]  /*54b0*/  FMUL R198, R198, UR14 ;  /* 0x0000000ec6c67c20 */ /* 0x000fe20008400000 */
[----:B------:R-:W1:Y:S01]  /*54c0*/  MUFU.EX2 R126, R123 ;  /* 0x0000007b007e7308 */ /* 0x000e620000000800 */
[----:B---3--:R-:W-:Y:S01]  /*54d0*/  @!P5 FMUL R191, R191, R191 ;  /* 0x000000bfbfbfd220 */ /* 0x008fe20000400000 */
[----:B----4-:R-:W-:Y:S01]  /*54e0*/  @!P6 FMUL R192, R192, R192 ;  /* 0x000000c0c0c0e220 */ /* 0x010fe20000400000 */
[--C-:B------:R-:W-:Y:S01]  /*54f0*/  FFMA R196, R124, UR14, -R198.reuse ;  /* 0x0000000e7cc47c23 */ /* 0x100fe200080008c6 */
[--C-:B------:R-:W-:Y:S01]  /*5500*/  FFMA R120, R120, UR14, -R198.reuse ;  /* 0x0000000e78787c23 */ /* 0x100fe200080008c6 */
[--C-:B------:R-:W-:Y:S01]  /*5510*/  FFMA R121, R121, UR14, -R198.reuse ;  /* 0x0000000e79797c23 */ /* 0x100fe200080008c6 */
[----:B------:R-:W-:Y:S01]  /*5520*/  FSETP.GEU.AND P5, PT, R194, -126, PT ;  /* 0xc2fc0000c200780b */ /* 0x000fe20003fae000 */
[----:B------:R-:W-:Y:S05]  /*5530*/  WARPSYNC.ALL ;  /* 0x0000000000007948 */ /* 0x000fea0003800000 */
[----:B------:R-:W-:Y:S01]  /*5540*/  @!P4 FMUL R195, R195, 0.5 ;  /* 0x3f000000c3c3c820 */ /* 0x000fe20000400000 */
[----:B------:R2:W3:Y:S01]  /*5550*/  MUFU.EX2 R193, R122 ;  /* 0x0000007a00c17308 */ /* 0x0004e20000000800 */
[----:B------:R-:W-:Y:S01]  /*5560*/  FSETP.GEU.AND P6, PT, R120, -126, PT ;  /* 0xc2fc00007800780b */ /* 0x000fe20003fce000 */
[-C--:B------:R-:W-:Y:S01]  /*5570*/  FMUL R24, R24, R191.reuse ;  /* 0x000000bf18187220 */ /* 0x080fe20000400000 */
[----:B------:R-:W-:Y:S01]  /*5580*/  MOV R124, UR15 ;  /* 0x0000000f007c7c02 */ /* 0x000fe20008000f00 */
[----:B-1----:R-:W-:Y:S01]  /*5590*/  @!P3 FMUL R126, R126, R126 ;  /* 0x0000007e7e7eb220 */ /* 0x002fe20000400000 */
[----:B------:R-:W-:Y:S01]  /*55a0*/  FSETP.GEU.AND P3, PT, R196, -126, PT ;  /* 0xc2fc0000c400780b */ /* 0x000fe20003f6e000 */
[----:B------:R-:W-:Y:S01]  /*55b0*/  @!P5 FMUL R194, R194, 0.5 ;  /* 0x3f000000c2c2d820 */ /* 0x000fe20000400000 */
[-C--:B------:R-:W-:Y:S01]  /*55c0*/  FMUL R25, R25, R191.reuse ;  /* 0x000000bf19197220 */ /* 0x080fe20000400000 */
[----:B------:R-:W1:Y:S01]  /*55d0*/  MUFU.EX2 R127, R195 ;  /* 0x000000c3007f7308 */ /* 0x000e620000000800 */
[----:B--2---:R-:W-:Y:S01]  /*55e0*/  FFMA R122, R125, UR14, -R198 ;  /* 0x0000000e7d7a7c23 */ /* 0x004fe200080008c6 */
[----:B------:R-:W-:Y:S01]  /*55f0*/  IMAD R124, R187, 0xc00, R124 ;  /* 0x00000c00bb7c7824 */ /* 0x000fe200078e027c */
[----:B------:R-:W-:Y:S01]  /*5600*/  MOV R125, 0x40000040 ;  /* 0x40000040007d7802 */ /* 0x000fe20000000f00 */
[-C--:B------:R-:W-:Y:S01]  /*5610*/  FMUL R28, R28, R191.reuse ;  /* 0x000000bf1c1c7220 */ /* 0x080fe20000400000 */
[----:B------:R-:W-:Y:S01]  /*5620*/  FMUL R29, R29, R191 ;  /* 0x000000bf1d1d7220 */ /* 0x000fe20000400000 */
[----:B------:R-:W-:Y:S01]  /*5630*/  @!P6 FMUL R120, R120, 0.5 ;  /* 0x3f0000007878e820 */ /* 0x000fe20000400000 */
[----:B------:R-:W-:Y:S01]  /*5640*/  R2UR UR6, R124 ;  /* 0x000000007c0672ca */ /* 0x000fe200000e0000 */
[----:B------:R-:W2:Y:S01]  /*5650*/  MUFU.EX2 R194, R194 ;  /* 0x000000c200c27308 */ /* 0x000ea20000000800 */
[----:B---3--:R-:W-:Y:S01]  /*5660*/  @!P2 FMUL R193, R193, R193 ;  /* 0x000000c1c1c1a220 */ /* 0x008fe20000400000 */
[----:B------:R-:W-:Y:S01]  /*5670*/  FSETP.GEU.AND P2, PT, R121, -126, PT ;  /* 0xc2fc00007900780b */ /* 0x000fe20003f4e000 */
[----:B------:R-:W-:Y:S01]  /*5680*/  @!P3 FMUL R196, R196, 0.5 ;  /* 0x3f000000c4c4b820 */ /* 0x000fe20000400000 */
[----:B------:R-:W-:Y:S01]  /*5690*/  R2UR UR7, R125 ;  /* 0x000000007d0772ca */ /* 0x000fe200000e0000 */
[-C--:B------:R-:W-:Y:S01]  /*56a0*/  FMUL R32, R32, R191.reuse ;  /* 0x000000bf20207220 */ /* 0x080fe20000400000 */
[-C--:B------:R-:W-:Y:S01]  /*56b0*/  FMUL R33, R33, R191.reuse ;  /* 0x000000bf21217220 */ /* 0x080fe20000400000 */
[----:B------:R-:W-:Y:S01]  /*56c0*/  FMUL R36, R36, R191 ;  /* 0x000000bf24247220 */ /* 0x000fe20000400000 */
[----:B------:R-:W3:Y:S01]  /*56d0*/  MUFU.EX2 R200, R120 ;  /* 0x0000007800c87308 */ /* 0x000ee20000000800 */
[----:B-1----:R-:W-:Y:S01]  /*56e0*/  @!P4 FMUL R127, R127, R127 ;  /* 0x0000007f7f7fc220 */ /* 0x002fe20000400000 */
[----:B------:R-:W-:Y:S01]  /*56f0*/  FSETP.GEU.AND P4, PT, R122, -126, PT ;  /* 0xc2fc00007a00780b */ /* 0x000fe20003f8e000 */
[-C--:B------:R-:W-:Y:S01]  /*5700*/  FMUL R37, R37, R191.reuse ;  /* 0x000000bf25257220 */ /* 0x080fe20000400000 */
[-C--:B------:R-:W-:Y:S01]  /*5710*/  FMUL R40, R40, R191.reuse ;  /* 0x000000bf28287220 */ /* 0x080fe20000400000 */
[-C--:B------:R-:W-:Y:S01]  /*5720*/  FMUL R41, R41, R191.reuse ;  /* 0x000000bf29297220 */ /* 0x080fe20000400000 */
[-C--:B------:R-:W-:Y:S01]  /*5730*/  FMUL R44, R44, R191.reuse ;  /* 0x000000bf2c2c7220 */ /* 0x080fe20000400000 */
[----:B------:R-:W-:Y:S01]  /*5740*/  @!P2 FMUL R121, R121, 0.5 ;  /* 0x3f0000007979a820 */ /* 0x000fe20000400000 */
[----:B------:R-:W1:Y:S01]  /*5750*/  MUFU.EX2 R196, R196 ;  /* 0x000000c400c47308 */ /* 0x000e620000000800 */
[----:B--2---:R-:W-:Y:S01]  /*5760*/  @!P5 FMUL R194, R194, R194 ;  /* 0x000000c2c2c2d220 */ /* 0x004fe20000400000 */
[-C--:B------:R-:W-:Y:S01]  /*5770*/  FMUL R45, R45, R191.reuse ;  /* 0x000000bf2d2d7220 */ /* 0x080fe20000400000 */
[-C--:B------:R-:W-:Y:S01]  /*5780*/  FMUL R48, R48, R191.reuse ;  /* 0x000000bf30307220 */ /* 0x080fe20000400000 */
[-C--:B------:R-:W-:Y:S01]  /*5790*/  FMUL R49, R49, R191.reuse ;  /* 0x000000bf31317220 */ /* 0x080fe20000400000 */
[-C--:B------:R-:W-:Y:S01]  /*57a0*/  FMUL R52, R52, R191.reuse ;  /* 0x000000bf34347220 */ /* 0x080fe20000400000 */
[-C--:B------:R-:W-:Y:S01]  /*57b0*/  FMUL R53, R53, R191.reuse ;  /* 0x000000bf35357220 */ /* 0x080fe20000400000 */
[----:B------:R-:W-:Y:S01]  /*57c0*/  @!P4 FMUL R122, R122, 0.5 ;  /* 0x3f0000007a7ac820 */ /* 0x000fe20000400000 */
[----:B------:R-:W2:Y:S01]  /*57d0*/  MUFU.EX2 R195, R121 ;  /* 0x0000007900c37308 */ /* 0x000ea20000000800 */
[----:B---3--:R-:W-:Y:S01]  /*57e0*/  @!P6 FMUL R200, R200, R200 ;  /* 0x000000c8c8c8e220 */ /* 0x008fe20000400000 */
[-C--:B------:R-:W-:Y:S01]  /*57f0*/  FMUL R56, R56, R191.reuse ;  /* 0x000000bf38387220 */ /* 0x080fe20000400000 */
[-C--:B------:R-:W-:Y:S01]  /*5800*/  FMUL R57, R57, R191.reuse ;  /* 0x000000bf39397220 */ /* 0x080fe20000400000 */
[-C--:B------:R-:W-:Y:S01]  /*5810*/  FMUL R60, R60, R191.reuse ;  /* 0x000000bf3c3c7220 */ /* 0x080fe20000400000 */
[-C--:B------:R-:W-:Y:S01]  /*5820*/  FMUL R61, R61, R191.reuse ;  /* 0x000000bf3d3d7220 */ /* 0x080fe20000400000 */
[-C--:B------:R-:W-:Y:S01]  /*5830*/  FMUL R64, R64, R191.reuse ;  /* 0x000000bf40407220 */ /* 0x080fe20000400000 */
[-C--:B------:R-:W-:Y:S01]  /*5840*/  FMUL R65, R65, R191.reuse ;  /* 0x000000bf41417220 */ /* 0x080fe20000400000 */
[----:B------:R-:W3:Y:S01]  /*5850*/  MUFU.EX2 R197, R122 ;  /* 0x0000007a00c57308 */ /* 0x000ee20000000800 */
[----:B-1----:R-:W-:Y:S01]  /*5860*/  @!P3 FMUL R196, R196, R196 ;  /* 0x000000c4c4c4b220 */ /* 0x002fe20000400000 */
[-C--:B------:R-:W-:Y:S01]  /*5870*/  FMUL R68, R68, R191.reuse ;  /* 0x000000bf44447220 */ /* 0x080fe20000400000 */
[-C--:B------:R-:W-:Y:S01]  /*5880*/  FMUL R69, R69, R191.reuse ;  /* 0x000000bf45457220 */ /* 0x080fe20000400000 */
[-C--:B------:R-:W-:Y:S01]  /*5890*/  FMUL R72, R72, R191.reuse ;  /* 0x000000bf48487220 */ /* 0x080fe20000400000 */
[-C--:B------:R-:W-:Y:S01]  /*58a0*/  FMUL R73, R73, R191.reuse ;  /* 0x000000bf49497220 */ /* 0x080fe20000400000 */
[-C--:B------:R-:W-:Y:S01]  /*58b0*/  FMUL R76, R76, R191.reuse ;  /* 0x000000bf4c4c7220 */ /* 0x080fe20000400000 */
[-C--:B------:R-:W-:Y:S01]  /*58c0*/  FMUL R77, R77, R191.reuse ;  /* 0x000000bf4d4d7220 */ /* 0x080fe20000400000 */
[----:B------:R-:W-:Y:S01]  /*58d0*/  FMUL R80, R80, R191 ;  /* 0x000000bf50507220 */ /* 0x000fe20000400000 */
[----:B--2---:R-:W-:Y:S01]  /*58e0*/  @!P2 FMUL R195, R195, R195 ;  /* 0x000000c3c3c3a220 */ /* 0x004fe20000400000 */
[-C--:B------:R-:W-:Y:S01]  /*58f0*/  FMUL R81, R81, R191.reuse ;  /* 0x000000bf51517220 */ /* 0x080fe20000400000 */
[-C--:B------:R-:W-:Y:S01]  /*5900*/  FMUL R84, R84, R191.reuse ;  /* 0x000000bf54547220 */ /* 0x080fe20000400000 */
[-C--:B------:R-:W-:Y:S01]  /*5910*/  FMUL R85, R85, R191.reuse ;  /* 0x000000bf55557220 */ /* 0x080fe20000400000 */
[-C--:B------:R-:W-:Y:S01]  /*5920*/  FMUL R88, R88, R191.reuse ;  /* 0x000000bf58587220 */ /* 0x080fe20000400000 */
[-C--:B------:R-:W-:Y:S01]  /*5930*/  FMUL R89, R89, R191.reuse ;  /* 0x000000bf59597220 */ /* 0x080fe20000400000 */
[-C--:B------:R-:W-:Y:S01]  /*5940*/  FMUL R92, R92, R191.reuse ;  /* 0x000000bf5c5c7220 */ /* 0x080fe20000400000 */
[----:B------:R-:W-:Y:S01]  /*5950*/  FMUL R93, R93, R191 ;  /* 0x000000bf5d5d7220 */ /* 0x000fe20000400000 */
[----:B---3--:R-:W-:Y:S01]  /*5960*/  @!P4 FMUL R197, R197, R197 ;  /* 0x000000c5c5c5c220 */ /* 0x008fe20000400000 */
[-C--:B------:R-:W-:Y:S01]  /*5970*/  FMUL R96, R96, R191.reuse ;  /* 0x000000bf60607220 */ /* 0x080fe20000400000 */
        /* <DEDUP_REMOVED lines=10> */
[----:B------:R-:W-:Y:S01]  /*5a20*/  FMUL R117, R117, R191 ;  /* 0x000000bf75757220 */ /* 0x000fe20000400000 */
        /* <DEDUP_REMOVED lines=48> */
[----:B------:R-:W-:Y:S01]  /*5d30*/  F2FP.BF16.F32.PACK_AB R121, R126, R193 ;  /* 0x000000c17e79723e */ /* 0x000fe200000010ff */
[--C-:B------:R-:W-:Y:S01]  /*5d40*/  FFMA R125, R128, UR14, -R198.reuse ;  /* 0x0000000e807d7c23 */ /* 0x100fe200080008c6 */
[----:B------:R-:W-:Y:S01]  /*5d50*/  F2FP.BF16.F32.PACK_AB R123, R194, R127 ;  /* 0x0000007fc27b723e */ /* 0x000fe200000010ff */
[----:B------:R-:W-:Y:S01]  /*5d60*/  FFMA R128, R129, UR14, -R198 ;  /* 0x0000000e81807c23 */ /* 0x000fe200080008c6 */
[----:B------:R-:W-:Y:S01]  /*5d70*/  F2FP.BF16.F32.PACK_AB R120, R195, R200 ;  /* 0x000000c8c378723e */ /* 0x000fe200000010ff */
[--C-:B------:R-:W-:Y:S01]  /*5d80*/  FFMA R129, R130, UR14, -R190.reuse ;  /* 0x0000000e82817c23 */ /* 0x100fe200080008be */
[----:B------:R-:W-:Y:S01]  /*5d90*/  F2FP.BF16.F32.PACK_AB R122, R197, R196 ;  /* 0x000000c4c57a723e */ /* 0x000fe200000010ff */
[----:B------:R-:W-:Y:S01]  /*5da0*/  FFMA R130, R131, UR14, -R190 ;  /* 0x0000000e83827c23 */ /* 0x000fe200080008be */
[----:B------:R-:W-:Y:S01]  /*5db0*/  FSETP.GEU.AND P3, PT, R125, -126, PT ;  /* 0xc2fc00007d00780b */ /* 0x000fe20003f6e000 */
[----:B------:R-:W-:Y:S01]  /*5dc0*/  FFMA R131, R132, UR14, -R198 ;  /* 0x0000000e84837c23 */ /* 0x000fe200080008c6 */
[----:B------:R-:W-:Y:S01]  /*5dd0*/  WARPGROUP.ARRIVE ;  /* 0x00000000000079c5 */ /* 0x000fe20000000000 */
[----:B------:R-:W-:Y:S01]  /*5de0*/  FSETP.GEU.AND P6, PT, R128, -126, PT ;  /* 0xc2fc00008000780b */ /* 0x000fe20003fce000 */
[--C-:B------:R-:W-:Y:S01]  /*5df0*/  FFMA R135, R135, UR14, -R190.reuse ;  /* 0x0000000e87877c23 */ /* 0x100fe200080008be */
[----:B------:R-:W-:Y:S01]  /*5e00*/  FSETP.GEU.AND P5, PT, R129, -126, PT ;  /* 0xc2fc00008100780b */ /* 0x000fe20003fae000 */
[--C-:B------:R-:W-:Y:S01]  /*5e10*/  FFMA R143, R143, UR14, -R190.reuse ;  /* 0x0000000e8f8f7c23 */ /* 0x100fe200080008be */
[----:B------:R-:W-:Y:S01]  /*5e20*/  FSETP.GEU.AND P2, PT, R130, -126, PT ;  /* 0xc2fc00008200780b */ /* 0x000fe20003f4e000 */
[----:B------:R-:W-:Y:S01]  /*5e30*/  HGMMA.64x192x16.F32.BF16 R24, R120, gdesc[UR4].tnspB, R24, gsb0 ;  /* 0x42e0000478187df0 */ /* 0x000fe20008001818 */
[----:B------:R-:W-:Y:S01]  /*5e40*/  FSETP.GEU.AND P4, PT, R131, -126, PT ;  /* 0xc2fc00008300780b */ /* 0x000fe20003f8e000 */
[--C-:B------:R-:W-:Y:S01]  /*5e50*/  FFMA R151, R151, UR14, -R190.reuse ;  /* 0x0000000e97977c23 */ /* 0x100fe200080008be */
[--C-:B------:R-:W-:Y:S01]  /*5e60*/  FFMA R199, R158, UR14, -R190.reuse ;  /* 0x0000000e9ec77c23 */ /* 0x100fe200080008be */
[--C-:B------:R-:W-:Y:S01]  /*5e70*/  FFMA R159, R159, UR14, -R190.reuse ;  /* 0x0000000e9f9f7c23 */ /* 0x100fe200080008be */
[----:B------:R-:W-:Y:S01]  /*5e80*/  @!P3 FMUL R125, R125, 0.5 ;  /* 0x3f0000007d7db820 */ /* 0x000fe20000400000 */
[----:B------:R-:W-:Y:S01]  /*5e90*/  FFMA R167, R167, UR14, -R190 ;  /* 0x0000000ea7a77c23 */ /* 0x000fe200080008be */
[----:B------:R-:W-:Y:S01]  /*5ea0*/  FFMA R172, R172, UR14, -R198 ;  /* 0x0000000eacac7c23 */ /* 0x000fe200080008c6 */
[----:B------:R-:W-:Y:S01]  /*5eb0*/  @!P6 FMUL R128, R128, 0.5 ;  /* 0x3f0000008080e820 */ /* 0x000fe20000400000 */
[--C-:B------:R-:W-:Y:S01]  /*5ec0*/  FFMA R175, R175, UR14, -R190.reuse ;  /* 0x0000000eafaf7c23 */ /* 0x100fe200080008be */
[----:B------:R-:W-:Y:S01]  /*5ed0*/  @!P5 FMUL R129, R129, 0.5 ;  /* 0x3f0000008181d820 */ /* 0x000fe20000400000 */
[----:B------:R-:W1:Y:S01]  /*5ee0*/  MUFU.EX2 R125, R125 ;  /* 0x0000007d007d7308 */ /* 0x000e620000000800 */
[----:B------:R-:W-:Y:S01]  /*5ef0*/  @!P2 FMUL R130, R130, 0.5 ;  /* 0x3f0000008282a820 */ /* 0x000fe20000400000 */
[----:B------:R-:W-:Y:S01]  /*5f00*/  FFMA R183, R183, UR14, -R190 ;  /* 0x0000000eb7b77c23 */ /* 0x000fe200080008be */
[----:B------:R-:W-:Y:S01]  /*5f10*/  @!P4 FMUL R131, R131, 0.5 ;  /* 0x3f0000008383c820 */ /* 0x000fe20000400000 */
[----:B------:R-:W-:Y:S01]  /*5f20*/  FFMA R189, R192, R189, R193 ;  /* 0x000000bdc0bd7223 */ /* 0x000fe200000000c1 */
[----:B------:R-:W-:Y:S01]  /*5f30*/  FFMA R188, R191, R188, R200 ;  /* 0x000000bcbfbc7223 */ /* 0x000fe200000000c8 */
[----:B------:R-:W-:-:S02]  /*5f40*/  IADD3 R185, R185, 0x1, RZ ;  /* 0x00000001b9b97810 */ /* 0x000fc40007ffe0ff */
[----:B------:R-:W2:Y:S01]  /*5f50*/  MUFU.EX2 R128, R128 ;  /* 0x0000008000807308 */ /* 0x000ea20000000800 */
[----:B------:R-:W-:Y:S01]  /*5f60*/  FADD R195, R188, R195 ;  /* 0x000000c3bcc37221 */ /* 0x000fe20000000000 */
[----:B------:R-:W-:-:S03]  /*5f70*/  FADD R126, R189, R126 ;  /* 0x0000007ebd7e7221 */ /* 0x000fc60000000000 */
[----:B------:R-:W-:Y:S01]  /*5f80*/  FADD R196, R195, R196 ;  /* 0x000000c4c3c47221 */ /* 0x000fe20000000000 */
[----:B------:R-:W-:Y:S02]  /*5f90*/  FADD R127, R126, R127 ;  /* 0x0000007f7e7f7221 */ /* 0x000fe40000000000 */
[----:B------:R-:W3:Y:S01]  /*5fa0*/  MUFU.EX2 R129, R129 ;  /* 0x0000008100817308 */ /* 0x000ee20000000800 */
[----:B-1----:R-:W-:Y:S01]  /*5fb0*/  @!P3 FMUL R125, R125, R125 ;  /* 0x0000007d7d7db220 */ /* 0x002fe20000400000 */
[----:B------:R-:W-:Y:S01]  /*5fc0*/  FADD R196, R196, R197 ;  /* 0x000000c5c4c47221 */ /* 0x000fe20000000000 */
[----:B------:R-:W-:-:S05]  /*5fd0*/  FADD R194, R127, R194 ;  /* 0x000000c27fc27221 */ /* 0x000fca0000000000 */
[----:B------:R-:W1:Y:S01]  /*5fe0*/  MUFU.EX2 R130, R130 ;  /* 0x0000008200827308 */ /* 0x000e620000000800 */
[----:B--2---:R-:W-:-:S07]  /*5ff0*/  @!P6 FMUL R128, R128, R128 ;  /* 0x000000808080e220 */ /* 0x004fce0000400000 */
[----:B------:R-:W2:Y:S01]  /*6000*/  MUFU.EX2 R131, R131 ;  /* 0x0000008300837308 */ /* 0x000ea20000000800 */
[----:B---3--:R-:W-:Y:S01]  /*6010*/  @!P5 FMUL R129, R129, R129 ;  /* 0x000000818181d220 */ /* 0x008fe20000400000 */
[----:B------:R-:W-:Y:S01]  /*6020*/  FSETP.GEU.AND P5, PT, R135, -126, PT ;  /* 0xc2fc00008700780b */ /* 0x000fe20003fae000 */
[----:B-1----:R-:W-:-:S12]  /*6030*/  @!P2 FMUL R130, R130, R130 ;  /* 0x000000828282a220 */ /* 0x002fd80000400000 */
[----:B------:R-:W-:Y:S01]  /*6040*/  @!P5 FMUL R135, R135, 0.5 ;  /* 0x3f0000008787d820 */ /* 0x000fe20000400000 */
[----:B--2---:R-:W-:Y:S01]  /*6050*/  @!P4 FMUL R131, R131, R131 ;  /* 0x000000838383c220 */ /* 0x004fe20000400000 */
[----:B------:R-:W-:Y:S02]  /*6060*/  WARPGROUP.DEPBAR.LE gsb0, 0x0 ;  /* 0x00008000000079c5 */ /* 0x000fe40000010000 */
[----:B------:R-:W-:Y:S01]  /*6070*/  FFMA R122, R133, UR14, -R198 ;  /* 0x0000000e857a7c23 */ /* 0x000fe200080008c6 */
[----:B------:R-:W-:Y:S01]  /*6080*/  FFMA R123, R134, UR14, -R190 ;  /* 0x0000000e867b7c23 */ /* 0x000fe200080008be */
[----:B------:R1:W2:Y:S01]  /*6090*/  MUFU.EX2 R133, R135 ;  /* 0x0000008700857308 */ /* 0x0002a20000000800 */
[----:B------:R-:W-:Y:S02]  /*60a0*/  IADD3 R120, R124, 0x80, RZ ;  /* 0x000000807c787810 */ /* 0x000fe40007ffe0ff */
[----:B------:R-:W-:Y:S02]  /*60b0*/  FSETP.GEU.AND P3, PT, R122, -126, PT ;  /* 0xc2fc00007a00780b */ /* 0x000fe40003f6e000 */
[----:B------:R-:W-:-:S02]  /*60c0*/  FSETP.GEU.AND P6, PT, R123, -126, PT ;  /* 0xc2fc00007b00780b */ /* 0x000fc40003fce000 */
[----:B------:R-:W-:Y:S02]  /*60d0*/  MOV R121, 0x40000040 ;  /* 0x4000004000797802 */ /* 0x000fe40000000f00 */
[----:B------:R-:W-:Y:S01]  /*60e0*/  R2UR UR6, R120 ;  /* 0x00000000780672ca */ /* 0x000fe200000e0000 */
[--C-:B-1----:R-:W-:Y:S01]  /*60f0*/  FFMA R135, R136, UR14, -R198.reuse ;  /* 0x0000000e88877c23 */ /* 0x102fe200080008c6 */
[----:B------:R-:W-:Y:S01]  /*6100*/  R2UR UR7, R121 ;  /* 0x00000000790772ca */ /* 0x000fe200000e0000 */
[----:B------:R-:W-:Y:S01]  /*6110*/  FFMA R136, R137, UR14, -R198 ;  /* 0x0000000e89887c23 */ /* 0x000fe200080008c6 */
[----:B------:R-:W-:Y:S01]  /*6120*/  F2FP.BF16.F32.PACK_AB R120, R128, R125 ;  /* 0x0000007d8078723e */ /* 0x000fe200000010ff */
[--C-:B------:R-:W-:Y:S01]  /*6130*/  FFMA R137, R138, UR14, -R190.reuse ;  /* 0x0000000e8a897c23 */ /* 0x100fe200080008be */
[----:B------:R-:W-:Y:S01]  /*6140*/  F2FP.BF16.F32.PACK_AB R121, R130, R129 ;  /* 0x000000818279723e */ /* 0x000fe200000010ff */
[----:B------:R-:W-:Y:S01]  /*6150*/  @!P3 FMUL R122, R122, 0.5 ;  /* 0x3f0000007a7ab820 */ /* 0x000fe20000400000 */
[----:B--2---:R-:W-:Y:S01]  /*6160*/  @!P5 FMUL R133, R133, R133 ;  /* 0x000000858585d220 */ /* 0x004fe20000400000 */
[----:B------:R-:W-:Y:S01]  /*6170*/  @!P6 FMUL R123, R123, 0.5 ;  /* 0x3f0000007b7be820 */ /* 0x000fe20000400000 */
[----:B------:R-:W-:Y:S01]  /*6180*/  FSETP.GEU.AND P5, PT, R137, -126, PT ;  /* 0xc2fc00008900780b */ /* 0x000fe20003fae000 */
[----:B------:R-:W1:Y:S01]  /*6190*/  MUFU.EX2 R134, R122 ;  /* 0x0000007a00867308 */ /* 0x000e620000000800 */
[----:B------:R-:W-:Y:S01]  /*61a0*/  FFMA R138, R139, UR14, -R190 ;  /* 0x0000000e8b8a7c23 */ /* 0x000fe200080008be */
[----:B------:R-:W-:Y:S01]  /*61b0*/  FFMA R139, R140, UR14, -R198 ;  /* 0x0000000e8c8b7c23 */ /* 0x000fe200080008c6 */
[----:B------:R-:W-:Y:S01]  /*61c0*/  FADD R125, R196, R125 ;  /* 0x0000007dc47d7221 */ /* 0x000fe20000000000 */
[----:B------:R-:W-:-:S02]  /*61d0*/  FADD R129, R194, R129 ;  /* 0x00000081c2817221 */ /* 0x000fc40000000000 */
[----:B------:R-:W-:Y:S01]  /*61e0*/  FSETP.GEU.AND P2, PT, R138, -126, PT ;  /* 0xc2fc00008a00780b */ /* 0x000fe20003f4e000 */
[----:B------:R-:W-:Y:S01]  /*61f0*/  FADD R128, R125, R128 ;  /* 0x000000807d807221 */ /* 0x000fe20000000000 */
[----:B------:R-:W2:Y:S01]  /*6200*/  MUFU.EX2 R132, R123 ;  /* 0x0000007b00847308 */ /* 0x000ea20000000800 */
[----:B------:R-:W-:Y:S01]  /*6210*/  FSETP.GEU.AND P4, PT, R139, -126, PT ;  /* 0xc2fc00008b00780b */ /* 0x000fe20003f8e000 */
[----:B------:R-:W-:Y:S02]  /*6220*/  FADD R129, R129, R130 ;  /* 0x0000008281817221 */ /* 0x000fe40000000000 */
[----:B------:R-:W-:Y:S01]  /*6230*/  @!P5 FMUL R137, R137, 0.5 ;  /* 0x3f0000008989d820 */ /* 0x000fe20000400000 */
[----:B-1----:R-:W-:Y:S01]  /*6240*/  @!P3 FMUL R134, R134, R134 ;  /* 0x000000868686b220 */ /* 0x002fe20000400000 */
[----:B------:R-:W-:-:S04]  /*6250*/  FSETP.GEU.AND P3, PT, R135, -126, PT ;  /* 0xc2fc00008700780b */ /* 0x000fc80003f6e000 */
[----:B------:R-:W1:Y:S01]  /*6260*/  MUFU.EX2 R137, R137 ;  /* 0x0000008900897308 */ /* 0x000e620000000800 */
[----:B------:R-:W-:Y:S01]  /*6270*/  @!P2 FMUL R138, R138, 0.5 ;  /* 0x3f0000008a8aa820 */ /* 0x000fe20000400000 */
[----:B------:R-:W-:Y:S02]  /*6280*/  F2FP.BF16.F32.PACK_AB R122, R134, R131 ;  /* 0x00000083867a723e */ /* 0x000fe400000010ff */
[----:B------:R-:W-:Y:S01]  /*6290*/  @!P4 FMUL R139, R139, 0.5 ;  /* 0x3f0000008b8bc820 */ /* 0x000fe20000400000 */
[----:B------:R-:W-:Y:S01]  /*62a0*/  FADD R131, R128, R131 ;  /* 0x0000008380837221 */ /* 0x000fe20000000000 */
[----:B--2---:R-:W-:Y:S01]  /*62b0*/  @!P6 FMUL R132, R132, R132 ;  /* 0x000000848484e220 */ /* 0x004fe20000400000 */
[----:B------:R-:W-:Y:S01]  /*62c0*/  FSETP.GEU.AND P6, PT, R136, -126, PT ;  /* 0xc2fc00008800780b */ /* 0x000fe20003fce000 */
[----:B------:R-:W2:Y:S01]  /*62d0*/  MUFU.EX2 R138, R138 ;  /* 0x0000008a008a7308 */ /* 0x000ea20000000800 */
[----:B------:R-:W-:Y:S02]  /*62e0*/  FADD R134, R131, R134 ;  /* 0x0000008683867221 */ /* 0x000fe40000000000 */
[----:B------:R-:W-:Y:S01]  /*62f0*/  F2FP.BF16.F32.PACK_AB R123, R133, R132 ;  /* 0x00000084857b723e */ /* 0x000fe200000010ff */
[----:B------:R-:W-:Y:S01]  /*6300*/  @!P3 FMUL R135, R135, 0.5 ;  /* 0x3f0000008787b820 */ /* 0x000fe20000400000 */
[----:B------:R-:W-:-:S02]  /*6310*/  FADD R132, R129, R132 ;  /* 0x0000008481847221 */ /* 0x000fc40000000000 */
[----:B------:R-:W-:Y:S01]  /*6320*/  WARPGROUP.ARRIVE ;  /* 0x00000000000079c5 */ /* 0x000fe20000000000 */
[----:B------:R-:W3:Y:S01]  /*6330*/  MUFU.EX2 R139, R139 ;  /* 0x0000008b008b7308 */ /* 0x000ee20000000800 */
[----:B-1----:R-:W-:Y:S01]  /*6340*/  @!P5 FMUL R137, R137, R137 ;  /* 0x000000898989d220 */ /* 0x002fe20000400000 */
[----:B------:R-:W-:Y:S01]  /*6350*/  FSETP.GEU.AND P5, PT, R143, -126, PT ;  /* 0xc2fc00008f00780b */ /* 0x000fe20003fae000 */
[----:B------:R-:W-:Y:S01]  /*6360*/  FADD R132, R132, R133 ;  /* 0x0000008584847221 */ /* 0x000fe20000000000 */
[----:B------:R-:W-:Y:S01]  /*6370*/  @!P6 FMUL R136, R136, 0.5 ;  /* 0x3f0000008888e820 */ /* 0x000fe20000400000 */
[----:B------:R-:W-:Y:S03]  /*6380*/  HGMMA.64x192x16.F32.BF16 R24, R120, gdesc[UR4].tnspB, R24, gsb0 ;  /* 0x42e0000478187df0 */ /* 0x000fe60008001818 */
[----:B------:R-:W1:Y:S01]  /*6390*/  MUFU.EX2 R135, R135 ;  /* 0x0000008700877308 */ /* 0x000e620000000800 */
[----:B--2---:R-:W-:-:S06]  /*63a0*/  @!P2 FMUL R138, R138, R138 ;  /* 0x0000008a8a8aa220 */ /* 0x004fcc0000400000 */
[----:B------:R-:W-:Y:S01]  /*63b0*/  @!P5 FMUL R143, R143, 0.5 ;  /* 0x3f0000008f8fd820 */ /* 0x000fe20000400000 */
[----:B------:R-:W2:Y:S01]  /*63c0*/  MUFU.EX2 R136, R136 ;  /* 0x0000008800887308 */ /* 0x000ea20000000800 */
[----:B---3--:R-:W-:Y:S01]  /*63d0*/  @!P4 FMUL R139, R139, R139 ;  /* 0x0000008b8b8bc220 */ /* 0x008fe20000400000 */
[----:B-1----:R-:W-:Y:S01]  /*63e0*/  @!P3 FMUL R135, R135, R135 ;  /* 0x000000878787b220 */ /* 0x002fe20000400000 */
[----:B--2---:R-:W-:Y:S01]  /*63f0*/  @!P6 FMUL R136, R136, R136 ;  /* 0x000000888888e220 */ /* 0x004fe20000400000 */
[----:B------:R-:W-:Y:S02]  /*6400*/  WARPGROUP.DEPBAR.LE gsb0, 0x0 ;  /* 0x00008000000079c5 */ /* 0x000fe40000010000 */
[----:B------:R-:W-:Y:S01]  /*6410*/  FFMA R122, R141, UR14, -R198 ;  /* 0x0000000e8d7a7c23 */ /* 0x000fe200080008c6 */
[----:B------:R-:W-:Y:S01]  /*6420*/  FFMA R123, R142, UR14, -R190 ;  /* 0x0000000e8e7b7c23 */ /* 0x000fe200080008be */
[----:B------:R1:W2:Y:S01]  /*6430*/  MUFU.EX2 R141, R143 ;  /* 0x0000008f008d7308 */ /* 0x0002a20000000800 */
[----:B------:R-:W-:-:S02]  /*6440*/  IADD3 R120, R124, 0x100, RZ ;  /* 0x000001007c787810 */ /* 0x000fc40007ffe0ff */
[----:B------:R-:W-:Y:S02]  /*6450*/  FSETP.GEU.AND P3, PT, R122, -126, PT ;  /* 0xc2fc00007a00780b */ /* 0x000fe40003f6e000 */
[----:B------:R-:W-:Y:S02]  /*6460*/  FSETP.GEU.AND P6, PT, R123, -126, PT ;  /* 0xc2fc00007b00780b */ /* 0x000fe40003fce000 */
        /* <DEDUP_REMOVED lines=72> */
[----:B------:R-:W-:Y:S01]  /*68f0*/  FADD R143, R142, R143 ;  /* 0x0000008f8e8f7221 */ /* 0x000fe20000000000 */
[----:B------:R-:W-:-:S03]  /*6900*/  FADD R145, R140, R145 ;  /* 0x000000918c917221 */ /* 0x000fc60000000000 */
[----:B------:R-:W-:Y:S01]  /*6910*/  FSETP.GEU.AND P2, PT, R154, -126, PT ;  /* 0xc2fc00009a00780b */ /* 0x000fe20003f4e000 */
[----:B------:R-:W-:Y:S01]  /*6920*/  FADD R144, R143, R144 ;  /* 0x000000908f907221 */ /* 0x000fe20000000000 */
[----:B------:R-:W2:Y:S01]  /*6930*/  MUFU.EX2 R148, R123 ;  /* 0x0000007b00947308 */ /* 0x000ea20000000800 */
[----:B------:R-:W-:-:S03]  /*6940*/  FADD R145, R145, R146 ;  /* 0x0000009291917221 */ /* 0x000fc60000000000 */
[----:B------:R-:W-:Y:S01]  /*6950*/  @!P5 FMUL R153, R153, 0.5 ;  /* 0x3f0000009999d820 */ /* 0x000fe20000400000 */
[----:B-1----:R-:W-:Y:S01]  /*6960*/  @!P3 FMUL R150, R150, R150 ;  /* 0x000000969696b220 */ /* 0x002fe20000400000 */
[----:B------:R-:W-:-:S04]  /*6970*/  FSETP.GEU.AND P3, PT, R151, -126, PT ;  /* 0xc2fc00009700780b */ /* 0x000fc80003f6e000 */
[----:B------:R-:W1:Y:S01]  /*6980*/  MUFU.EX2 R153, R153 ;  /* 0x0000009900997308 */ /* 0x000e620000000800 */
[----:B------:R-:W-:Y:S01]  /*6990*/  @!P2 FMUL R154, R154, 0.5 ;  /* 0x3f0000009a9aa820 */ /* 0x000fe20000400000 */
[----:B------:R-:W-:Y:S01]  /*69a0*/  F2FP.BF16.F32.PACK_AB R122, R150, R147 ;  /* 0x00000093967a723e */ /* 0x000fe200000010ff */
[----:B------:R-:W-:Y:S01]  /*69b0*/  FADD R147, R144, R147 ;  /* 0x0000009390937221 */ /* 0x000fe20000000000 */
[----:B--2---:R-:W-:Y:S01]  /*69c0*/  @!P6 FMUL R148, R148, R148 ;  /* 0x000000949494e220 */ /* 0x004fe20000400000 */
[----:B------:R-:W-:-:S03]  /*69d0*/  FSETP.GEU.AND P6, PT, R152, -126, PT ;  /* 0xc2fc00009800780b */ /* 0x000fc60003fce000 */
[----:B------:R-:W2:Y:S01]  /*69e0*/  MUFU.EX2 R154, R154 ;  /* 0x0000009a009a7308 */ /* 0x000ea20000000800 */
[----:B------:R-:W-:Y:S01]  /*69f0*/  FADD R150, R147, R150 ;  /* 0x0000009693967221 */ /* 0x000fe20000000000 */
[----:B------:R-:W-:Y:S01]  /*6a00*/  F2FP.BF16.F32.PACK_AB R123, R149, R148 ;  /* 0x00000094957b723e */ /* 0x000fe200000010ff */
[----:B------:R-:W-:Y:S01]  /*6a10*/  @!P3 FMUL R151, R151, 0.5 ;  /* 0x3f0000009797b820 */ /* 0x000fe20000400000 */
[----:B------:R-:W-:Y:S02]  /*6a20*/  FADD R148, R145, R148 ;  /* 0x0000009491947221 */ /* 0x000fe40000000000 */
[----:B------:R-:W-:Y:S01]  /*6a30*/  WARPGROUP.ARRIVE ;  /* 0x00000000000079c5 */ /* 0x000fe20000000000 */
[----:B-1----:R-:W-:Y:S02]  /*6a40*/  @!P5 FMUL R153, R153, R153 ;  /* 0x000000999999d220 */ /* 0x002fe40000400000 */
[----:B------:R-:W1:Y:S01]  /*6a50*/  MUFU.EX2 R151, R151 ;  /* 0x0000009700977308 */ /* 0x000e620000000800 */
[----:B------:R-:W-:Y:S01]  /*6a60*/  FSETP.GEU.AND P5, PT, R159, -126, PT ;  /* 0xc2fc00009f00780b */ /* 0x000fe20003fae000 */
[----:B------:R-:W-:Y:S01]  /*6a70*/  @!P6 FMUL R152, R152, 0.5 ;  /* 0x3f0000009898e820 */ /* 0x000fe20000400000 */
[----:B------:R-:W-:Y:S01]  /*6a80*/  HGMMA.64x192x16.F32.BF16 R24, R120, gdesc[UR4].tnspB, R24, gsb0 ;  /* 0x42e0000478187df0 */ /* 0x000fe20008001818 */
[----:B------:R-:W-:Y:S01]  /*6a90*/  FADD R148, R148, R149 ;  /* 0x0000009594947221 */ /* 0x000fe20000000000 */
[----:B--2---:R-:W-:-:S03]  /*6aa0*/  @!P2 FMUL R154, R154, R154 ;  /* 0x0000009a9a9aa220 */ /* 0x004fc60000400000 */
[----:B------:R-:W2:Y:S06]  /*6ab0*/  MUFU.EX2 R152, R152 ;  /* 0x0000009800987308 */ /* 0x000eac0000000800 */
[----:B------:R-:W-:Y:S01]  /*6ac0*/  @!P5 FMUL R159, R159, 0.5 ;  /* 0x3f0000009f9fd820 */ /* 0x000fe20000400000 */
[----:B-1----:R-:W-:-:S03]  /*6ad0*/  @!P3 FMUL R151, R151, R151 ;  /* 0x000000979797b220 */ /* 0x002fc60000400000 */
[----:B------:R1:W3:Y:S01]  /*6ae0*/  MUFU.EX2 R155, R159 ;  /* 0x0000009f009b7308 */ /* 0x0002e20000000800 */
[----:B--2---:R-:W-:Y:S01]  /*6af0*/  @!P6 FMUL R152, R152, R152 ;  /* 0x000000989898e220 */ /* 0x004fe20000400000 */
[----:B------:R-:W-:Y:S01]  /*6b00*/  FSETP.GEU.AND P6, PT, R199, -126, PT ;  /* 0xc2fc0000c700780b */ /* 0x000fe20003fce000 */
[--C-:B-1----:R-:W-:Y:S01]  /*6b10*/  FFMA R159, R160, UR14, -R198.reuse ;  /* 0x0000000ea09f7c23 */ /* 0x102fe200080008c6 */
[----:B------:R-:W-:Y:S01]  /*6b20*/  FFMA R160, R161, UR14, -R198 ;  /* 0x0000000ea1a07c23 */ /* 0x000fe200080008c6 */
[--C-:B------:R-:W-:Y:S01]  /*6b30*/  FFMA R161, R162, UR14, -R190.reuse ;  /* 0x0000000ea2a17c23 */ /* 0x100fe200080008be */
[----:B------:R-:W-:Y:S01]  /*6b40*/  FFMA R162, R163, UR14, -R190 ;  /* 0x0000000ea3a27c23 */ /* 0x000fe200080008be */
[----:B------:R-:W-:Y:S01]  /*6b50*/  FFMA R163, R164, UR14, -R198 ;  /* 0x0000000ea4a37c23 */ /* 0x000fe200080008c6 */
[----:B---3--:R-:W-:Y:S02]  /*6b60*/  @!P5 FMUL R155, R155, R155 ;  /* 0x0000009b9b9bd220 */ /* 0x008fe40000400000 */
[----:B------:R-:W-:-:S02]  /*6b70*/  FSETP.GEU.AND P5, PT, R161, -126, PT ;  /* 0xc2fc0000a100780b */ /* 0x000fc40003fae000 */
[----:B------:R-:W-:-:S03]  /*6b80*/  FSETP.GEU.AND P2, PT, R162, -126, PT ;  /* 0xc2fc0000a200780b */ /* 0x000fc60003f4e000 */
[----:B------:R-:W-:-:S04]  /*6b90*/  @!P6 FMUL R199, R199, 0.5 ;  /* 0x3f000000c7c7e820 */ /* 0x000fc80000400000 */
[----:B------:R-:W1:Y:S04]  /*6ba0*/  MUFU.EX2 R158, R199 ;  /* 0x000000c7009e7308 */ /* 0x000e680000000800 */
[----:B------:R-:W-:Y:S02]  /*6bb0*/  @!P5 FMUL R161, R161, 0.5 ;  /* 0x3f000000a1a1d820 */ /* 0x000fe40000400000 */
[----:B------:R-:W-:-:S04]  /*6bc0*/  @!P2 FMUL R162, R162, 0.5 ;  /* 0x3f000000a2a2a820 */ /* 0x000fc80000400000 */
[----:B------:R-:W2:Y:S01]  /*6bd0*/  MUFU.EX2 R161, R161 ;  /* 0x000000a100a17308 */ /* 0x000ea20000000800 */
[----:B-1----:R-:W-:Y:S01]  /*6be0*/  @!P6 FMUL R158, R158, R158 ;  /* 0x0000009e9e9ee220 */ /* 0x002fe20000400000 */
[----:B------:R-:W-:-:S06]  /*6bf0*/  FSETP.GEU.AND P6, PT, R160, -126, PT ;  /* 0xc2fc0000a000780b */ /* 0x000fcc0003fce000 */
[----:B------:R-:W1:Y:S01]  /*6c00*/  MUFU.EX2 R162, R162 ;  /* 0x000000a200a27308 */ /* 0x000e620000000800 */
[----:B--2---:R-:W-:Y:S01]  /*6c10*/  @!P5 FMUL R161, R161, R161 ;  /* 0x000000a1a1a1d220 */ /* 0x004fe20000400000 */
[----:B------:R-:W-:-:S05]  /*6c20*/  FSETP.GEU.AND P5, PT, R167, -126, PT ;  /* 0xc2fc0000a700780b */ /* 0x000fca0003fae000 */
[----:B------:R-:W-:-:S06]  /*6c30*/  @!P6 FMUL R160, R160, 0.5 ;  /* 0x3f000000a0a0e820 */ /* 0x000fcc0000400000 */
[----:B------:R-:W2:Y:S01]  /*6c40*/  MUFU.EX2 R160, R160 ;  /* 0x000000a000a07308 */ /* 0x000ea20000000800 */
[----:B-1----:R-:W-:Y:S01]  /*6c50*/  @!P2 FMUL R162, R162, R162 ;  /* 0x000000a2a2a2a220 */ /* 0x002fe20000400000 */
[----:B------:R-:W-:-:S06]  /*6c60*/  @!P5 FMUL R167, R167, 0.5 ;  /* 0x3f000000a7a7d820 */ /* 0x000fcc0000400000 */
[----:B------:R1:W3:Y:S01]  /*6c70*/  MUFU.EX2 R164, R167 ;  /* 0x000000a700a47308 */ /* 0x0002e20000000800 */
[----:B--2---:R-:W-:Y:S01]  /*6c80*/  @!P6 FMUL R160, R160, R160 ;  /* 0x000000a0a0a0e220 */ /* 0x004fe20000400000 */
[--C-:B-1----:R-:W-:Y:S01]  /*6c90*/  FFMA R167, R168, UR14, -R198.reuse ;  /* 0x0000000ea8a77c23 */ /* 0x102fe200080008c6 */
[----:B------:R-:W-:Y:S01]  /*6ca0*/  FFMA R168, R169, UR14, -R198 ;  /* 0x0000000ea9a87c23 */ /* 0x000fe200080008c6 */
[--C-:B------:R-:W-:Y:S01]  /*6cb0*/  FFMA R169, R170, UR14, -R190.reuse ;  /* 0x0000000eaaa97c23 */ /* 0x100fe200080008be */
[----:B------:R-:W-:Y:S01]  /*6cc0*/  FFMA R170, R171, UR14, -R190 ;  /* 0x0000000eabaa7c23 */ /* 0x000fe200080008be */
[----:B---3--:R-:W-:-:S03]  /*6cd0*/  @!P5 FMUL R164, R164, R164 ;  /* 0x000000a4a4a4d220 */ /* 0x008fc60000400000 */
[----:B------:R-:W-:Y:S02]  /*6ce0*/  FSETP.GEU.AND P5, PT, R169, -126, PT ;  /* 0xc2fc0000a900780b */ /* 0x000fe40003fae000 */
[----:B------:R-:W-:-:S11]  /*6cf0*/  FSETP.GEU.AND P2, PT, R170, -126, PT ;  /* 0xc2fc0000aa00780b */ /* 0x000fd60003f4e000 */
[----:B------:R-:W-:Y:S02]  /*6d00*/  @!P5 FMUL R169, R169, 0.5 ;  /* 0x3f000000a9a9d820 */ /* 0x000fe40000400000 */
[----:B------:R-:W-:-:S04]  /*6d10*/  @!P2 FMUL R170, R170, 0.5 ;  /* 0x3f000000aaaaa820 */ /* 0x000fc80000400000 */
[----:B------:R-:W1:Y:S08]  /*6d20*/  MUFU.EX2 R169, R169 ;  /* 0x000000a900a97308 */ /* 0x000e700000000800 */
[----:B------:R-:W2:Y:S01]  /*6d30*/  MUFU.EX2 R170, R170 ;  /* 0x000000aa00aa7308 */ /* 0x000ea20000000800 */
[----:B-1----:R-:W-:Y:S01]  /*6d40*/  @!P5 FMUL R169, R169, R169 ;  /* 0x000000a9a9a9d220 */ /* 0x002fe20000400000 */
[----:B------:R-:W-:Y:S01]  /*6d50*/  FSETP.GEU.AND P5, PT, R175, -126, PT ;  /* 0xc2fc0000af00780b */ /* 0x000fe20003fae000 */
[----:B--2---:R-:W-:-:S12]  /*6d60*/  @!P2 FMUL R170, R170, R170 ;  /* 0x000000aaaaaaa220 */ /* 0x004fd80000400000 */
[----:B------:R-:W-:-:S04]  /*6d70*/  @!P5 FMUL R175, R175, 0.5 ;  /* 0x3f000000afafd820 */ /* 0x000fc80000400000 */
[----:B------:R1:W2:Y:S02]  /*6d80*/  MUFU.EX2 R171, R175 ;  /* 0x000000af00ab7308 */ /* 0x0002a40000000800 */
[--C-:B-1----:R-:W-:Y:S01]  /*6d90*/  FFMA R175, R176, UR14, -R198.reuse ;  /* 0x0000000eb0af7c23 */ /* 0x102fe200080008c6 */
[----:B------:R-:W-:Y:S01]  /*6da0*/  FFMA R176, R177, UR14, -R198 ;  /* 0x0000000eb1b07c23 */ /* 0x000fe200080008c6 */
[--C-:B------:R-:W-:Y:S01]  /*6db0*/  FFMA R177, R178, UR14, -R190.reuse ;  /* 0x0000000eb2b17c23 */ /* 0x100fe200080008be */
[----:B------:R-:W-:Y:S01]  /*6dc0*/  FFMA R178, R179, UR14, -R190 ;  /* 0x0000000eb3b27c23 */ /* 0x000fe200080008be */
[----:B--2---:R-:W-:-:S03]  /*6dd0*/  @!P5 FMUL R171, R171, R171 ;  /* 0x000000abababd220 */ /* 0x004fc60000400000 */
[----:B------:R-:W-:Y:S02]  /*6de0*/  FSETP.GEU.AND P5, PT, R177, -126, PT ;  /* 0xc2fc0000b100780b */ /* 0x000fe40003fae000 */
[----:B------:R-:W-:-:S11]  /*6df0*/  FSETP.GEU.AND P2, PT, R178, -126, PT ;  /* 0xc2fc0000b200780b */ /* 0x000fd60003f4e000 */
[----:B------:R-:W-:Y:S02]  /*6e00*/  @!P5 FMUL R177, R177, 0.5 ;  /* 0x3f000000b1b1d820 */ /* 0x000fe40000400000 */
[----:B------:R-:W-:-:S04]  /*6e10*/  @!P2 FMUL R178, R178, 0.5 ;  /* 0x3f000000b2b2a820 */ /* 0x000fc80000400000 */
[----:B------:R-:W1:Y:S08]  /*6e20*/  MUFU.EX2 R177, R177 ;  /* 0x000000b100b17308 */ /* 0x000e700000000800 */
[----:B------:R-:W2:Y:S01]  /*6e30*/  MUFU.EX2 R178, R178 ;  /* 0x000000b200b27308 */ /* 0x000ea20000000800 */
[----:B------:R-:W-:Y:S02]  /*6e40*/  WARPGROUP.DEPBAR.LE gsb0, 0x0 ;  /* 0x00008000000079c5 */ /* 0x000fe40000010000 */
[--C-:B------:R-:W-:Y:S01]  /*6e50*/  FFMA R122, R156, UR14, -R198.reuse ;  /* 0x0000000e9c7a7c23 */ /* 0x100fe200080008c6 */
[----:B------:R-:W-:Y:S01]  /*6e60*/  FFMA R123, R157, UR14, -R198 ;  /* 0x0000000e9d7b7c23 */ /* 0x000fe200080008c6 */
[----:B------:R-:W-:-:S02]  /*6e70*/  IADD3 R120, R124, 0x200, RZ ;  /* 0x000002007c787810 */ /* 0x000fc40007ffe0ff */
[----:B------:R-:W-:Y:S01]  /*6e80*/  MOV R121, 0x40000040 ;  /* 0x4000004000797802 */ /* 0x000fe20000000f00 */
[----:B-1----:R-:W-:Y:S01]  /*6e90*/  @!P5 FMUL R177, R177, R177 ;  /* 0x000000b1b1b1d220 */ /* 0x002fe20000400000 */
[----:B------:R-:W-:Y:S02]  /*6ea0*/  FSETP.GEU.AND P4, PT, R122, -126, PT ;  /* 0xc2fc00007a00780b */ /* 0x000fe40003f8e000 */
[----:B------:R-:W-:Y:S02]  /*6eb0*/  FSETP.GEU.AND P3, PT, R123, -126, PT ;  /* 0xc2fc00007b00780b */ /* 0x000fe40003f6e000 */
[----:B------:R-:W-:Y:S02]  /*6ec0*/  R2UR UR6, R120 ;  /* 0x00000000780672ca */ /* 0x000fe400000e0000 */
[----:B------:R-:W-:Y:S01]  /*6ed0*/  R2UR UR7, R121 ;  /* 0x00000000790772ca */ /* 0x000fe200000e0000 */
[----:B--2---:R-:W-:Y:S01]  /*6ee0*/  @!P2 FMUL R178, R178, R178 ;  /* 0x000000b2b2b2a220 */ /* 0x004fe20000400000 */
[----:B------:R-:W-:Y:S01]  /*6ef0*/  F2FP.BF16.F32.PACK_AB R120, R152, R151 ;  /* 0x000000979878723e */ /* 0x000fe200000010ff */
[----:B------:R-:W-:Y:S01]  /*6f00*/  FADD R151, R150, R151 ;  /* 0x0000009796977221 */ /* 0x000fe20000000000 */
[----:B------:R-:W-:Y:S01]  /*6f10*/  F2FP.BF16.F32.PACK_AB R121, R154, R153 ;  /* 0x000000999a79723e */ /* 0x000fe200000010ff */
[----:B------:R-:W-:Y:S01]  /*6f20*/  FADD R153, R148, R153 ;  /* 0x0000009994997221 */ /* 0x000fe20000000000 */
[----:B------:R-:W-:Y:S01]  /*6f30*/  FSETP.GEU.AND P5, PT, R183, -126, PT ;  /* 0xc2fc0000b700780b */ /* 0x000fe20003fae000 */
[----:B------:R-:W-:Y:S01]  /*6f40*/  @!P4 FMUL R122, R122, 0.5 ;  /* 0x3f0000007a7ac820 */ /* 0x000fe20000400000 */
[----:B------:R-:W-:Y:S01]  /*6f50*/  FADD R152, R151, R152 ;  /* 0x0000009897987221 */ /* 0x000fe20000000000 */
[----:B------:R-:W-:Y:S01]  /*6f60*/  @!P3 FMUL R123, R123, 0.5 ;  /* 0x3f0000007b7bb820 */ /* 0x000fe20000400000 */
[----:B------:R-:W-:Y:S01]  /*6f70*/  FADD R153, R153, R154 ;  /* 0x0000009a99997221 */ /* 0x000fe20000000000 */
[----:B------:R-:W1:Y:S01]  /*6f80*/  MUFU.EX2 R157, R122 ;  /* 0x0000007a009d7308 */ /* 0x000e620000000800 */
[----:B------:R-:W-:-:S04]  /*6f90*/  ISETP.NE.AND P2, PT, R185, 0x4, PT ;  /* 0x00000004b900780c */ /* 0x000fc80003f45270 */
[----:B------:R-:W-:-:S03]  /*6fa0*/  SEL R185, R185, RZ, P2 ;  /* 0x000000ffb9b97207 */ /* 0x000fc60001000000 */
[----:B------:R2:W3:Y:S01]  /*6fb0*/  MUFU.EX2 R156, R123 ;  /* 0x0000007b009c7308 */ /* 0x0004e20000000800 */
[----:B------:R-:W-:-:S07]  /*6fc0*/  @!P5 FMUL R183, R183, 0.5 ;  /* 0x3f000000b7b7d820 */ /* 0x000fce0000400000 */
[----:B------:R-:W4:Y:S01]  /*6fd0*/  MUFU.EX2 R179, R183 ;  /* 0x000000b700b37308 */ /* 0x000f220000000800 */
[----:B-1----:R-:W-:Y:S01]  /*6fe0*/  @!P4 FMUL R157, R157, R157 ;  /* 0x0000009d9d9dc220 */ /* 0x002fe20000400000 */
[----:B--2---:R-:W-:Y:S01]  /*6ff0*/  F2FP.BF16.F32.PACK_AB R123, R155, R158 ;  /* 0x0000009e9b7b723e */ /* 0x004fe200000010ff */
[----:B------:R-:W-:Y:S01]  /*7000*/  FADD R158, R153, R158 ;  /* 0x0000009e999e7221 */ /* 0x000fe20000000000 */
[----:B------:R-:W-:-:S03]  /*7010*/  FSETP.GEU.AND P4, PT, R163, -126, PT ;  /* 0xc2fc0000a300780b */ /* 0x000fc60003f8e000 */
[----:B------:R-:W-:Y:S01]  /*7020*/  FADD R158, R158, R155 ;  /* 0x0000009b9e9e7221 */ /* 0x000fe20000000000 */
[----:B---3--:R-:W-:Y:S01]  /*7030*/  @!P3 FMUL R156, R156, R156 ;  /* 0x0000009c9c9cb220 */ /* 0x008fe20000400000 */
[----:B------:R-:W-:-:S04]  /*7040*/  FSETP.GEU.AND P3, PT, R159, -126, PT ;  /* 0xc2fc00009f00780b */ /* 0x000fc80003f6e000 */
[----:B------:R-:W-:Y:S01]  /*7050*/  F2FP.BF16.F32.PACK_AB R122, R156, R157 ;  /* 0x0000009d9c7a723e */ /* 0x000fe200000010ff */
[----:B------:R-:W-:-:S03]  /*7060*/  FADD R157, R152, R157 ;  /* 0x0000009d989d7221 */ /* 0x000fc60000000000 */
[----:B------:R-:W-:Y:S01]  /*7070*/  @!P4 FMUL R163, R163, 0.5 ;  /* 0x3f000000a3a3c820 */ /* 0x000fe20000400000 */
[----:B------:R-:W-:Y:S01]  /*7080*/  WARPGROUP.ARRIVE ;  /* 0x00000000000079c5 */ /* 0x000fe20000000000 */
[----:B----4-:R-:W-:Y:S01]  /*7090*/  @!P5 FMUL R179, R179, R179 ;  /* 0x000000b3b3b3d220 */ /* 0x010fe20000400000 */
[----:B------:R-:W-:Y:S02]  /*70a0*/  FADD R156, R157, R156 ;  /* 0x0000009c9d9c7221 */ /* 0x000fe40000000000 */
[----:B------:R-:W-:Y:S02]  /*70b0*/  @!P3 FMUL R159, R159, 0.5 ;  /* 0x3f0000009f9fb820 */ /* 0x000fe40000400000 */
[----:B------:R-:W-:Y:S01]  /*70c0*/  HGMMA.64x192x16.F32.BF16 R24, R120, gdesc[UR4].tnspB, R24, gsb0 ;  /* 0x42e0000478187df0 */ /* 0x000fe20008001818 */
[----:B------:R-:W1:Y:S08]  /*70d0*/  MUFU.EX2 R163, R163 ;  /* 0x000000a300a37308 */ /* 0x000e700000000800 */
[----:B------:R-:W2:Y:S01]  /*70e0*/  MUFU.EX2 R159, R159 ;  /* 0x0000009f009f7308 */ /* 0x000ea20000000800 */
[----:B-1----:R-:W-:Y:S01]  /*70f0*/  @!P4 FMUL R163, R163, R163 ;  /* 0x000000a3a3a3c220 */ /* 0x002fe20000400000 */
[----:B------:R-:W-:Y:S01]  /*7100*/  FSETP.GEU.AND P4, PT, R172, -126, PT ;  /* 0xc2fc0000ac00780b */ /* 0x000fe20003f8e000 */
[----:B--2---:R-:W-:-:S12]  /*7110*/  @!P3 FMUL R159, R159, R159 ;  /* 0x0000009f9f9fb220 */ /* 0x004fd80000400000 */
[----:B------:R-:W-:-:S06]  /*7120*/  @!P4 FMUL R172, R172, 0.5 ;  /* 0x3f000000acacc820 */ /* 0x000fcc0000400000 */
[----:B------:R-:W1:Y:S02]  /*7130*/  MUFU.EX2 R172, R172 ;  /* 0x000000ac00ac7308 */ /* 0x000e640000000800 */
[----:B-1----:R-:W-:Y:S01]  /*7140*/  @!P4 FMUL R172, R172, R172 ;  /* 0x000000acacacc220 */ /* 0x002fe20000400000 */
[----:B------:R-:W-:Y:S02]  /*7150*/  WARPGROUP.DEPBAR.LE gsb0, 0x0 ;  /* 0x00008000000079c5 */ /* 0x000fe40000010000 */
[----:B------:R-:W-:Y:S01]  /*7160*/  FFMA R122, R165, UR14, -R198 ;  /* 0x0000000ea57a7c23 */ /* 0x000fe200080008c6 */
[----:B------:R-:W-:Y:S01]  /*7170*/  FFMA R123, R166, UR14, -R190 ;  /* 0x0000000ea67b7c23 */ /* 0x000fe200080008be */
[----:B------:R-:W-:Y:S02]  /*7180*/  IADD3 R120, R124, 0x280, RZ ;  /* 0x000002807c787810 */ /* 0x000fe40007ffe0ff */
[----:B------:R-:W-:Y:S02]  /*7190*/  MOV R121, 0x40000040 ;  /* 0x4000004000797802 */ /* 0x000fe40000000f00 */
[----:B------:R-:W-:-:S02]  /*71a0*/  FSETP.GEU.AND P3, PT, R122, -126, PT ;  /* 0xc2fc00007a00780b */ /* 0x000fc40003f6e000 */
[----:B------:R-:W-:Y:S02]  /*71b0*/  FSETP.GEU.AND P6, PT, R123, -126, PT ;  /* 0xc2fc00007b00780b */ /* 0x000fe40003fce000 */
[----:B------:R-:W-:Y:S02]  /*71c0*/  R2UR UR6, R120 ;  /* 0x00000000780672ca */ /* 0x000fe400000e0000 */
[----:B------:R-:W-:Y:S02]  /*71d0*/  R2UR UR7, R121 ;  /* 0x00000000790772ca */ /* 0x000fe400000e0000 */
[----:B------:R-:W-:Y:S01]  /*71e0*/  F2FP.BF16.F32.PACK_AB R120, R160, R159 ;  /* 0x0000009fa078723e */ /* 0x000fe200000010ff */
[----:B------:R-:W-:Y:S01]  /*71f0*/  FADD R159, R156, R159 ;  /* 0x0000009f9c9f7221 */ /* 0x000fe20000000000 */
[----:B------:R-:W-:Y:S01]  /*7200*/  F2FP.BF16.F32.PACK_AB R121, R162, R161 ;  /* 0x000000a1a279723e */ /* 0x000fe200000010ff */
[----:B------:R-:W-:Y:S02]  /*7210*/  FADD R161, R158, R161 ;  /* 0x000000a19ea17221 */ /* 0x000fe40000000000 */
[----:B------:R-:W-:Y:S01]  /*7220*/  @!P3 FMUL R122, R122, 0.5 ;  /* 0x3f0000007a7ab820 */ /* 0x000fe20000400000 */
[----:B------:R-:W-:Y:S01]  /*7230*/  FADD R160, R159, R160 ;  /* 0x000000a09fa07221 */ /* 0x000fe20000000000 */
[----:B------:R-:W-:Y:S01]  /*7240*/  @!P6 FMUL R123, R123, 0.5 ;  /* 0x3f0000007b7be820 */ /* 0x000fe20000400000 */
[----:B------:R-:W-:Y:S01]  /*7250*/  FADD R162, R161, R162 ;  /* 0x000000a2a1a27221 */ /* 0x000fe20000000000 */
[----:B------:R-:W1:Y:S08]  /*7260*/  MUFU.EX2 R166, R122 ;  /* 0x0000007a00a67308 */ /* 0x000e700000000800 */
[----:B------:R-:W2:Y:S01]  /*7270*/  MUFU.EX2 R165, R123 ;  /* 0x0000007b00a57308 */ /* 0x000ea20000000800 */
[----:B-1----:R-:W-:Y:S01]  /*7280*/  @!P3 FMUL R166, R166, R166 ;  /* 0x000000a6a6a6b220 */ /* 0x002fe20000400000 */
[----:B------:R-:W-:-:S04]  /*7290*/  FSETP.GEU.AND P3, PT, R167, -126, PT ;  /* 0xc2fc0000a700780b */ /* 0x000fc80003f6e000 */
[----:B------:R-:W-:Y:S01]  /*72a0*/  F2FP.BF16.F32.PACK_AB R122, R166, R163 ;  /* 0x000000a3a67a723e */ /* 0x000fe200000010ff */
[----:B------:R-:W-:Y:S01]  /*72b0*/  FADD R163, R160, R163 ;  /* 0x000000a3a0a37221 */ /* 0x000fe20000000000 */
[----:B--2---:R-:W-:Y:S01]  /*72c0*/  @!P6 FMUL R165, R165, R165 ;  /* 0x000000a5a5a5e220 */ /* 0x004fe20000400000 */
[----:B------:R-:W-:Y:S02]  /*72d0*/  FSETP.GEU.AND P6, PT, R168, -126, PT ;  /* 0xc2fc0000a800780b */ /* 0x000fe40003fce000 */
[----:B------:R-:W-:Y:S02]  /*72e0*/  FADD R166, R163, R166 ;  /* 0x000000a6a3a67221 */ /* 0x000fe40000000000 */
[----:B------:R-:W-:Y:S02]  /*72f0*/  F2FP.BF16.F32.PACK_AB R123, R164, R165 ;  /* 0x000000a5a47b723e */ /* 0x000fe400000010ff */
[----:B------:R-:W-:Y:S01]  /*7300*/  @!P3 FMUL R167, R167, 0.5 ;  /* 0x3f000000a7a7b820 */ /* 0x000fe20000400000 */
[----:B------:R-:W-:Y:S01]  /*7310*/  FADD R165, R162, R165 ;  /* 0x000000a5a2a57221 */ /* 0x000fe20000000000 */
[----:B------:R-:W-:-:S03]  /*7320*/  WARPGROUP.ARRIVE ;  /* 0x00000000000079c5 */ /* 0x000fc60000000000 */
[----:B------:R-:W-:Y:S01]  /*7330*/  FADD R164, R165, R164 ;  /* 0x000000a4a5a47221 */ /* 0x000fe20000000000 */
[----:B------:R-:W1:Y:S01]  /*7340*/  MUFU.EX2 R167, R167 ;  /* 0x000000a700a77308 */ /* 0x000e620000000800 */
[----:B------:R-:W-:Y:S01]  /*7350*/  @!P6 FMUL R168, R168, 0.5 ;  /* 0x3f000000a8a8e820 */ /* 0x000fe20000400000 */
[----:B------:R-:W-:Y:S06]  /*7360*/  HGMMA.64x192x16.F32.BF16 R24, R120, gdesc[UR4].tnspB, R24, gsb0 ;  /* 0x42e0000478187df0 */ /* 0x000fec0008001818 */
[----:B------:R-:W2:Y:S01]  /*7370*/  MUFU.EX2 R168, R168 ;  /* 0x000000a800a87308 */ /* 0x000ea20000000800 */
[----:B-1----:R-:W-:Y:S01]  /*7380*/  @!P3 FMUL R167, R167, R167 ;  /* 0x000000a7a7a7b220 */ /* 0x002fe20000400000 */
[----:B--2---:R-:W-:Y:S01]  /*7390*/  @!P6 FMUL R168, R168, R168 ;  /* 0x000000a8a8a8e220 */ /* 0x004fe20000400000 */
[----:B------:R-:W-:-:S02]  /*73a0*/  WARPGROUP.DEPBAR.LE gsb0, 0x0 ;  /* 0x00008000000079c5 */ /* 0x000fc40000010000 */
[----:B------:R-:W-:Y:S01]  /*73b0*/  FFMA R122, R173, UR14, -R198 ;  /* 0x0000000ead7a7c23 */ /* 0x000fe200080008c6 */
[----:B------:R-:W-:Y:S01]  /*73c0*/  FFMA R123, R174, UR14, -R190 ;  /* 0x0000000eae7b7c23 */ /* 0x000fe200080008be */
[----:B------:R-:W-:Y:S02]  /*73d0*/  IADD3 R120, R124, 0x300, RZ ;  /* 0x000003007c787810 */ /* 0x000fe40007ffe0ff */
[----:B------:R-:W-:Y:S02]  /*73e0*/  MOV R121, 0x40000040 ;  /* 0x4000004000797802 */ /* 0x000fe40000000f00 */
[----:B------:R-:W-:Y:S02]  /*73f0*/  FSETP.GEU.AND P3, PT, R122, -126, PT ;  /* 0xc2fc00007a00780b */ /* 0x000fe40003f6e000 */
[----:B------:R-:W-:Y:S02]  /*7400*/  FSETP.GEU.AND P6, PT, R123, -126, PT ;  /* 0xc2fc00007b00780b */ /* 0x000fe40003fce000 */
[----:B------:R-:W-:-:S02]  /*7410*/  R2UR UR6, R120 ;  /* 0x00000000780672ca */ /* 0x000fc400000e0000 */
        /* <DEDUP_REMOVED lines=30> */
[--C-:B------:R-:W-:Y:S01]  /*7600*/  FFMA R122, R180, UR14, -R198.reuse ;  /* 0x0000000eb47a7c23 */ /* 0x100fe200080008c6 */
[----:B------:R-:W-:Y:S01]  /*7610*/  FFMA R180, R181, UR14, -R198 ;  /* 0x0000000eb5b47c23 */ /* 0x000fe200080008c6 */
[----:B------:R-:W-:Y:S01]  /*7620*/  FFMA R123, R182, UR14, -R190 ;  /* 0x0000000eb67b7c23 */ /* 0x000fe200080008be */
[----:B------:R-:W-:Y:S02]  /*7630*/  IADD3 R120, R124, 0x380, RZ ;  /* 0x000003807c787810 */ /* 0x000fe40007ffe0ff */
[----:B------:R-:W-:Y:S02]  /*7640*/  FSETP.GEU.AND P4, PT, R122, -126, PT ;  /* 0xc2fc00007a00780b */ /* 0x000fe40003f8e000 */
[----:B------:R-:W-:Y:S02]  /*7650*/  FSETP.GEU.AND P3, PT, R180, -126, PT ;  /* 0xc2fc0000b400780b */ /* 0x000fe40003f6e000 */
[----:B------:R-:W-:Y:S02]  /*7660*/  FSETP.GEU.AND P6, PT, R123, -126, PT ;  /* 0xc2fc00007b00780b */ /* 0x000fe40003fce000 */
[----:B------:R-:W-:-:S02]  /*7670*/  MOV R121, 0x40000040 ;  /* 0x4000004000797802 */ /* 0x000fc40000000f00 */
[----:B------:R-:W-:Y:S02]  /*7680*/  R2UR UR6, R120 ;  /* 0x00000000780672ca */ /* 0x000fe400000e0000 */
[----:B------:R-:W-:Y:S02]  /*7690*/  R2UR UR7, R121 ;  /* 0x00000000790772ca */ /* 0x000fe400000e0000 */
[----:B------:R-:W-:Y:S01]  /*76a0*/  F2FP.BF16.F32.PACK_AB R120, R176, R175 ;  /* 0x000000afb078723e */ /* 0x000fe200000010ff */
[----:B------:R-:W-:Y:S01]  /*76b0*/  @!P4 FMUL R122, R122, 0.5 ;  /* 0x3f0000007a7ac820 */ /* 0x000fe20000400000 */
[----:B------:R-:W-:Y:S01]  /*76c0*/  F2FP.BF16.F32.PACK_AB R121, R178, R177 ;  /* 0x000000b1b279723e */ /* 0x000fe200000010ff */
[----:B------:R-:W-:Y:S01]  /*76d0*/  @!P3 FMUL R180, R180, 0.5 ;  /* 0x3f000000b4b4b820 */ /* 0x000fe20000400000 */
[----:B------:R-:W-:Y:S01]  /*76e0*/  FADD R175, R172, R175 ;  /* 0x000000afacaf7221 */ /* 0x000fe20000000000 */
[----:B------:R-:W-:Y:S01]  /*76f0*/  @!P6 FMUL R123, R123, 0.5 ;  /* 0x3f0000007b7be820 */ /* 0x000fe20000400000 */
[----:B------:R-:W1:Y:S01]  /*7700*/  MUFU.EX2 R181, R122 ;  /* 0x0000007a00b57308 */ /* 0x000e620000000800 */
[----:B------:R-:W-:Y:S01]  /*7710*/  FADD R177, R174, R177 ;  /* 0x000000b1aeb17221 */ /* 0x000fe20000000000 */
[----:B------:R-:W-:-:S03]  /*7720*/  FADD R176, R175, R176 ;  /* 0x000000b0afb07221 */ /* 0x000fc60000000000 */
[----:B------:R-:W-:-:S03]  /*7730*/  FADD R177, R177, R178 ;  /* 0x000000b2b1b17221 */ /* 0x000fc60000000000 */
[----:B------:R-:W2:Y:S08]  /*7740*/  MUFU.EX2 R180, R180 ;  /* 0x000000b400b47308 */ /* 0x000eb00000000800 */
[----:B------:R-:W3:Y:S01]  /*7750*/  MUFU.EX2 R182, R123 ;  /* 0x0000007b00b67308 */ /* 0x000ee20000000800 */
[----:B-1----:R-:W-:Y:S01]  /*7760*/  @!P4 FMUL R181, R181, R181 ;  /* 0x000000b5b5b5c220 */ /* 0x002fe20000400000 */
[----:B--2---:R-:W-:-:S05]  /*7770*/  @!P3 FMUL R180, R180, R180 ;  /* 0x000000b4b4b4b220 */ /* 0x004fca0000400000 */
[----:B------:R-:W-:Y:S01]  /*7780*/  F2FP.BF16.F32.PACK_AB R122, R180, R181 ;  /* 0x000000b5b47a723e */ /* 0x000fe200000010ff */
[----:B------:R-:W-:Y:S01]  /*7790*/  FADD R181, R176, R181 ;  /* 0x000000b5b0b57221 */ /* 0x000fe20000000000 */
[----:B---3--:R-:W-:-:S03]  /*77a0*/  @!P6 FMUL R182, R182, R182 ;  /* 0x000000b6b6b6e220 */ /* 0x008fc60000400000 */
[----:B------:R-:W-:Y:S02]  /*77b0*/  FADD R188, R181, R180 ;  /* 0x000000b4b5bc7221 */ /* 0x000fe40000000000 */
[----:B------:R-:W-:Y:S01]  /*77c0*/  F2FP.BF16.F32.PACK_AB R123, R179, R182 ;  /* 0x000000b6b37b723e */ /* 0x000fe200000010ff */
[----:B------:R-:W-:-:S03]  /*77d0*/  FADD R182, R177, R182 ;  /* 0x000000b6b1b67221 */ /* 0x000fc60000000000 */
[----:B------:R-:W-:Y:S01]  /*77e0*/  WARPGROUP.ARRIVE ;  /* 0x00000000000079c5 */ /* 0x000fe20000000000 */
[----:B------:R-:W-:-:S05]  /*77f0*/  FADD R189, R182, R179 ;  /* 0x000000b3b6bd7221 */ /* 0x000fca0000000000 */
[----:B------:R-:W-:Y:S03]  /*7800*/  HGMMA.64x192x16.F32.BF16 R24, R120, gdesc[UR4].tnspB, R24, gsb0 ;  /* 0x42e0000478187df0 */ /* 0x000fe60008001818 */
[----:B------:R-:W-:Y:S02]  /*7810*/  WARPGROUP.DEPBAR.LE gsb0, 0x0 ;  /* 0x00008000000079c5 */ /* 0x000fe40000010000 */
[----:B------:R-:W-:-:S04]  /*7820*/  LEA R120, R185, R184, 0x3 ;  /* 0x000000b8b9787211 */ /* 0x000fc800078e18ff */
[----:B------:R-:W-:-:S04]  /*7830*/  PRMT R120, RZ, 0x654, R120 ;  /* 0x00000654ff787816 */ /* 0x000fc80000000078 */
[----:B------:R1:W-:Y:S01]  /*7840*/  SYNCS.ARRIVE.TRANS64.RED.A1T0 RZ, [R120+URZ], RZ ;  /* 0x000000ff78ff79a7 */ /* 0x0003e2000810043f */
[----:B------:R-:W-:Y:S05]  /*7850*/  @P1 BRA `(.L_x_32) ;  /* 0x0000000000d01947 */ /* 0x000fea0003800000 */
[----:B------:R-:W-:Y:S01]  /*7860*/  ISETP.LT.OR P1, PT, R23, 0x1, !P0 ;  /* 0x000000011700780c */ /* 0x000fe20004721670 */
[----:B------:R-:W-:-:S12]  /*7870*/  BSSY B0, `(.L_x_33) ;  /* 0x0000031000007945 */ /* 0x000fd80003800000 */
[----:B------:R-:W-:Y:S05]  /*7880*/  @P1 BRA `(.L_x_34) ;  /* 0x0000000000bc1947 */ /* 0x000fea0003800000 */
[----:B-1----:R-:W-:Y:S02]  /*7890*/  LEA R120, R5, R16, 0x3 ;  /* 0x0000001005787211 */ /* 0x002fe400078e18ff */
[----:B------:R-:W-:Y:S02]  /*78a0*/  SHF.L.U32 R121, R2, 0x1f, RZ ;  /* 0x0000001f02797819 */ /* 0x000fe400000006ff */
[----:B------:R-:W-:Y:S02]  /*78b0*/  ISETP.NE.AND P2, PT, R17, RZ, PT ;  /* 0x000000ff1100720c */ /* 0x000fe40003f45270 */
[----:B------:R-:W1:Y:S02]  /*78c0*/  SYNCS.PHASECHK.TRANS64.TRYWAIT P1, [R120+URZ+0x36020], R121 ;  /* 0x03602079780075a7 */ /* 0x000e64000802017f */
[----:B-1----:R-:W-:Y:S09]  /*78d0*/  @!P1 BRA `(.L_x_35) ;  /* 0x0000002800989947 */ /* 0x002ff20003800000 */
.L_x_78:
[----:B------:R-:W-:Y:S05]  /*78e0*/  @P2 BRA `(.L_x_36) ;  /* 0x0000000000142947 */ /* 0x000fea0003800000 */
[----:B------:R-:W-:Y:S02]  /*78f0*/  LOP3.LUT P1, RZ, R18, 0x1f, RZ, 0xc0, !PT ;  /* 0x0000001f12ff7812 */ /* 0x000fe4000782c0ff */
[----:B-1----:R-:W-:-:S04]  /*7900*/  MOV R121, 0xc000 ;  /* 0x0000c00000797802 */ /* 0x002fc80000000f00 */
[----:B------:R2:W-:Y:S07]  /*7910*/  SYNCS.ARRIVE.TRANS64 RZ, [R120+URZ+0x36000], R121 ;  /* 0x0360007978ff79a7 */ /* 0x0005ee000800003f */
[----:B------:R-:W-:Y:S05]  /*7920*/  @!P1 BRA `(.L_x_36) ;  /* 0x0000000000049947 */ /* 0x000fea0003800000 */
[----:B------:R-:W-:Y:S01]  /*7930*/  BPT.TRAP 0x1 ;  /* 0x000000040000795c */ /* 0x000fe20000300000 */
.L_x_36:
        /* <DEDUP_REMOVED lines=10> */
[----:B------:R-:W-:Y:S01]  /*79e0*/  UMOV UR28, UR36 ;  /* 0x00000024001c7c82 */ /* 0x000fe20008000000 */
[----:B------:R-:W-:Y:S01]  /*79f0*/  UMOV UR29, UR37 ;  /* 0x00000025001d7c82 */ /* 0x000fe20008000000 */
[----:B------:R-:W-:Y:S01]  /*7a00*/  UMOV UR18, 0x40 ;  /* 0x0000004000127882 */ /* 0x000fe20000000000 */
[----:B------:R-:W-:Y:S01]  /*7a10*/  UMOV UR20, UR36 ;  /* 0x0000002400147c82 */ /* 0x000fe20008000000 */
[----:B------:R-:W-:Y:S01]  /*7a20*/  UIADD3 UR25, UR25, 0x36000, URZ ;  /* 0x0003600019197890 */ /* 0x000fe2000fffe03f */
[----:B------:R-:W-:Y:S01]  /*7a30*/  ISETP.NE.AND P1, PT, R5, 0x4, PT ;  /* 0x000000040500780c */ /* 0x000fe20003f25270 */
[----:B------:R-:W-:Y:S01]  /*7a40*/  USHF.L.U32 UR27, UR27, 0x7, URZ ;  /* 0x000000071b1b7899 */ /* 0x000fe2000800063f */
[----:B------:R-:W-:Y:S01]  /*7a50*/  IADD3 R19, R19, 0x1, RZ ;  /* 0x0000000113137810 */ /* 0x000fe20007ffe0ff */
        /* <DEDUP_REMOVED lines=9> */
[----:B------:R-:W-:Y:S01]  /*7af0*/  UMOV UR10, 0x80 ;  /* 0x00000080000a7882 */ /* 0x000fe20000000000 */
[----:B------:R-:W-:Y:S01]  /*7b00*/  UMOV UR12, UR36 ;  /* 0x00000024000c7c82 */ /* 0x000fe20008000000 */
[----:B------:R-:W-:Y:S01]  /*7b10*/  UMOV UR13, UR37 ;  /* 0x00000025000d7c82 */ /* 0x000fe20008000000 */
[----:B------:R-:W-:Y:S01]  /*7b20*/  UMOV UR9, UR25 ;  /* 0x0000001900097c82 */ /* 0x000fe20008000000 */
[----:B------:R2:W-:Y:S01]  /*7b30*/  UTMALDG.4D [UR24], [UR6], desc[UR32] ;  /* 0x00002018060075b4 */ /* 0x0005e20008019000 */
[----:B------:R-:W-:Y:S01]  /*7b40*/  UMOV UR11, UR27 ;  /* 0x0000001b000b7c82 */ /* 0x000fe20008000000 */
[----:B------:R2:W-:Y:S01]  /*7b50*/  UTMALDG.4D [UR16], [UR6], desc[UR32] ;  /* 0x00002010060075b4 */ /* 0x0005e20008019000 */
[----:B------:R2:W-:Y:S02]  /*7b60*/  UTMALDG.4D [UR8], [UR6], desc[UR32] ;  /* 0x00002008060075b4 */ /* 0x0005e40008019000 */
[----:B--2---:R-:W-:Y:S01]  /*7b70*/  NOP ;  /* 0x0000000000007918 */ /* 0x004fe20000000000 */
.L_x_34:
[----:B------:R-:W-:Y:S05]  /*7b80*/  BSYNC B0 ;  /* 0x0000000000007941 */ /* 0x000fea0003800000 */
.L_x_33:
[----:B------:R-:W-:-:S07]  /*7b90*/  IADD3 R23, R23, -0x1, RZ ;  /* 0xffffffff17177810 */ /* 0x000fce0007ffe0ff */
.L_x_32:
[----:B------:R-:W-:Y:S02]  /*7ba0*/  ISETP.GT.AND P3, PT, R186, 0x2, PT ;  /* 0x00000002ba00780c */ /* 0x000fe40003f64270 */
[----:B------:R-:W-:Y:S02]  /*7bb0*/  IADD3 R187, R187, 0x1, RZ ;  /* 0x00000001bbbb7810 */ /* 0x000fe40007ffe0ff */
[----:B------:R-:W-:Y:S02]  /*7bc0*/  IADD3 R185, R185, 0x1, RZ ;  /* 0x00000001b9b97810 */ /* 0x000fe40007ffe0ff */
[----:B------:R-:W-:Y:S02]  /*7bd0*/  ISETP.NE.AND P1, PT, R187, 0x4, PT ;  /* 0x00000004bb00780c */ /* 0x000fe40003f25270 */
[----:B------:R-:W-:Y:S02]  /*7be0*/  ISETP.NE.AND P2, PT, R185, 0x4, PT ;  /* 0x00000004b900780c */ /* 0x000fe40003f45270 */
[----:B------:R-:W-:-:S02]  /*7bf0*/  SEL R121, RZ, 0x1, P1 ;  /* 0x00000001ff797807 */ /* 0x000fc40000800000 */
[----:B------:R-:W-:Y:S02]  /*7c00*/  IADD3 R186, R186, -0x1, RZ ;  /* 0xffffffffbaba7810 */ /* 0x000fe40007ffe0ff */
[----:B------:R-:W-:Y:S02]  /*7c10*/  LOP3.LUT R0, R0, R121, RZ, 0x3c, !PT ;  /* 0x0000007900007212 */ /* 0x000fe400078e3cff */
[----:B------:R-:W-:Y:S02]  /*7c20*/  MOV R191, R3 ;  /* 0x0000000300bf7202 */ /* 0x000fe40000000f00 */
[----:B------:R-:W-:Y:S02]  /*7c30*/  MOV R193, R4 ;  /* 0x0000000400c17202 */ /* 0x000fe40000000f00 */
[----:B------:R-:W-:Y:S02]  /*7c40*/  SEL R187, R187, RZ, P1 ;  /* 0x000000ffbbbb7207 */ /* 0x000fe40000800000 */
[----:B------:R-:W-:Y:S01]  /*7c50*/  SEL R185, R185, RZ, P2 ;  /* 0x000000ffb9b97207 */ /* 0x000fe20001000000 */
[----:B------:R-:W-:Y:S06]  /*7c60*/  @P3 BRA `(.L_x_37) ;  /* 0xffffffc400e43947 */ /* 0x000fec000383ffff */
.L_x_24:
[----:B------:R-:W-:Y:S05]  /*7c70*/  WARPSYNC.ALL ;  /* 0x0000000000007948 */ /* 0x000fea0003800000 */
[----:B------:R-:W2:Y:S01]  /*7c80*/  SHFL.BFLY PT, R5, R188, 0x1, 0x1f ;  /* 0x0c201f00bc057f89 */ /* 0x000ea200000e0000 */
[----:B------:R-:W-:Y:S01]  /*7c90*/  BSSY B0, `(.L_x_38) ;  /* 0x0000023000007945 */ /* 0x000fe20003800000 */
[----:B------:R-:W-:Y:S02]  /*7ca0*/  MOV R121, 0x7f800000 ;  /* 0x7f80000000797802 */ /* 0x000fe40000000f00 */
[----:B------:R-:W3:Y:S01]  /*7cb0*/  SHFL.BFLY PT, R0, R189, 0x1, 0x1f ;  /* 0x0c201f00bd007f89 */ /* 0x000ee200000e0000 */
[----:B-1----:R-:W-:-:S02]  /*7cc0*/  MOV R120, 0x3f800000 ;  /* 0x3f80000000787802 */ /* 0x002fc40000000f00 */
[----:B------:R-:W-:Y:S01]  /*7cd0*/  MOV R123, 0x7f800000 ;  /* 0x7f800000007b7802 */ /* 0x000fe20000000f00 */
[----:B--2---:R-:W-:Y:S01]  /*7ce0*/  FADD R5, R5, R188 ;  /* 0x000000bc05057221 */ /* 0x004fe20000000000 */
[----:B---3--:R-:W-:-:S04]  /*7cf0*/  FADD R125, R0, R189 ;  /* 0x000000bd007d7221 */ /* 0x008fc80000000000 */
[----:B------:R-:W1:Y:S01]  /*7d00*/  SHFL.BFLY PT, R2, R5, 0x2, 0x1f ;  /* 0x0c401f0005027f89 */ /* 0x000e6200000e0000 */
[----:B------:R-:W-:-:S03]  /*7d10*/  MOV R0, 0x3f800000 ;  /* 0x3f80000000007802 */ /* 0x000fc60000000f00 */
[----:B------:R-:W2:Y:S01]  /*7d20*/  SHFL.BFLY PT, R126, R125, 0x2, 0x1f ;  /* 0x0c401f007d7e7f89 */ /* 0x000ea200000e0000 */
[C---:B-1----:R-:W-:Y:S01]  /*7d30*/  FSETP.NE.AND P0, PT, R5.reuse, -R2, PT ;  /* 0x800000020500720b */ /* 0x042fe20003f05000 */
[----:B------:R-:W-:Y:S01]  /*7d40*/  FADD R2, R5, R2 ;  /* 0x0000000205027221 */ /* 0x000fe20000000000 */
[----:B--2---:R-:W-:-:S11]  /*7d50*/  FADD R19, R125, R126 ;  /* 0x0000007e7d137221 */ /* 0x004fd60000000000 */
[----:B------:R-:W-:Y:S05]  /*7d60*/  @!P0 BRA `(.L_x_39) ;  /* 0x0000000000548947 */ /* 0x000fea0003800000 */
[----:B------:R-:W-:Y:S01]  /*7d70*/  IADD3 R0, R2, 0x1800000, RZ ;  /* 0x0180000002007810 */ /* 0x000fe20007ffe0ff */
[----:B------:R-:W-:Y:S03]  /*7d80*/  BSSY B1, `(.L_x_40) ;  /* 0x000000c000017945 */ /* 0x000fe60003800000 */
[----:B------:R-:W-:-:S04]  /*7d90*/  LOP3.LUT R0, R0, 0x7f800000, RZ, 0xc0, !PT ;  /* 0x7f80000000007812 */ /* 0x000fc800078ec0ff */
[----:B------:R-:W-:-:S13]  /*7da0*/  ISETP.GT.U32.AND P0, PT, R0, 0x1ffffff, PT ;  /* 0x01ffffff0000780c */ /* 0x000fda0003f04070 */
[----:B------:R-:W-:Y:S05]  /*7db0*/  @P0 BRA `(.L_x_41) ;  /* 0x0000000000100947 */ /* 0x000fea0003800000 */
[----:B------:R-:W-:-:S07]  /*7dc0*/  MOV R124, 0x7de0 ;  /* 0x00007de0007c7802 */ /* 0x000fce0000000f00 */
[----:B------:R-:W-:Y:S05]  /*7dd0*/  CALL.REL.NOINC `($__internal_0_$__cuda_sm20_rcp_rn_f32_slowpath) ;  /* 0x00000024006c7944 */ /* 0x000fea0003c00000 */
[----:B------:R-:W-:Y:S01]  /*7de0*/  MOV R0, R5 ;  /* 0x0000000500007202 */ /* 0x000fe20000000f00 */
[----:B------:R-:W-:Y:S06]  /*7df0*/  BRA `(.L_x_42) ;  /* 0x0000000000107947 */ /* 0x000fec0003800000 */
.L_x_41:
[----:B------:R-:W1:Y:S02]  /*7e00*/  MUFU.RCP R5, R2 ;  /* 0x0000000200057308 */ /* 0x000e640000001000 */
[----:B-1----:R-:W-:-:S04]  /*7e10*/  FFMA R0, R2, R5, -1 ;  /* 0xbf80000002007423 */ /* 0x002fc80000000005 */
[----:B------:R-:W-:-:S04]  /*7e20*/  FADD.FTZ R0, -R0, -RZ ;  /* 0x800000ff00007221 */ /* 0x000fc80000010100 */
[----:B------:R-:W-:-:S07]  /*7e30*/  FFMA R0, R5, R0, R5 ;  /* 0x0000000005007223 */ /* 0x000fce0000000005 */
.L_x_42:
[----:B------:R-:W-:Y:S05]  /*7e40*/  BSYNC B1 ;  /* 0x0000000000017941 */ /* 0x000fea0003800000 */
.L_x_40:
[----:B------:R-:W-:Y:S01]  /*7e50*/  FSETP.GEU.AND P0, PT, |R2|, 1.175494350822287508e-38, PT ;  /* 0x008000000200780b */ /* 0x000fe20003f0e200 */
[----:B------:R-:W-:-:S12]  /*7e60*/  ULDC UR6, c[0x0][0x600] ;  /* 0x0001800000067ab9 */ /* 0x000fd80000000800 */
[----:B------:R-:W-:-:S04]  /*7e70*/  @!P0 FMUL R2, R2, 16777216 ;  /* 0x4b80000002028820 */ /* 0x000fc80000400000 */
[----:B------:R-:W1:Y:S02]  /*7e80*/  MUFU.LG2 R5, R2 ;  /* 0x0000000200057308 */ /* 0x000e640000000c00 */
[----:B-1----:R-:W-:-:S04]  /*7e90*/  @!P0 FADD R5, R5, -24 ;  /* 0xc1c0000005058421 */ /* 0x002fc80000000000 */
[----:B------:R-:W-:-:S04]  /*7ea0*/  FMUL R22, R5, 0.69314718246459960938 ;  /* 0x3f31721805167820 */ /* 0x000fc80000400000 */
[----:B------:R-:W-:-:S07]  /*7eb0*/  FFMA R123, R3, UR6, R22 ;  /* 0x00000006037b7c23 */ /* 0x000fce0008000016 */
.L_x_39:
[----:B------:R-:W-:Y:S05]  /*7ec0*/  BSYNC B0 ;  /* 0x0000000000007941 */ /* 0x000fea0003800000 */
.L_x_38:
[----:B------:R-:W-:Y:S01]  /*7ed0*/  FSETP.NE.AND P0, PT, R125, -R126, PT ;  /* 0x8000007e7d00720b */ /* 0x000fe20003f05000 */
[----:B------:R-:W-:Y:S01]  /*7ee0*/  ULDC UR4, c[0x0][0x608] ;  /* 0x0001820000047ab9 */ /* 0x000fe20000000800 */
[----:B------:R-:W-:Y:S01]  /*7ef0*/  BSSY B0, `(.L_x_43) ;  /* 0x0000049000007945 */ /* 0x000fe20003800000 */
[----:B------:R-:W-:-:S04]  /*7f00*/  FMUL R0, R0, UR4 ;  /* 0x0000000400007c20 */ /* 0x000fc80008400000 */
        /* <DEDUP_REMOVED lines=48> */
[----:B------:R-:W-:Y:S06]  /*8210*/  @!P0 BRA `(.L_x_44) ;  /* 0x0000000000588947 */ /* 0x000fec0003800000 */
[----:B------:R-:W-:Y:S01]  /*8220*/  IADD3 R0, R19, 0x1800000, RZ ;  /* 0x0180000013007810 */ /* 0x000fe20007ffe0ff */
[----:B------:R-:W-:Y:S03]  /*8230*/  BSSY B1, `(.L_x_45) ;  /* 0x000000d000017945 */ /* 0x000fe60003800000 */
[----:B------:R-:W-:-:S04]  /*8240*/  LOP3.LUT R0, R0, 0x7f800000, RZ, 0xc0, !PT ;  /* 0x7f80000000007812 */ /* 0x000fc800078ec0ff */
[----:B------:R-:W-:-:S13]  /*8250*/  ISETP.GT.U32.AND P0, PT, R0, 0x1ffffff, PT ;  /* 0x01ffffff0000780c */ /* 0x000fda0003f04070 */
[----:B------:R-:W-:Y:S05]  /*8260*/  @P0 BRA `(.L_x_46) ;  /* 0x0000000000140947 */ /* 0x000fea0003800000 */
[----:B------:R-:W-:Y:S02]  /*8270*/  MOV R2, R19 ;  /* 0x0000001300027202 */ /* 0x000fe40000000f00 */
[----:B------:R-:W-:-:S07]  /*8280*/  MOV R124, 0x82a0 ;  /* 0x000082a0007c7802 */ /* 0x000fce0000000f00 */
[----:B------:R-:W-:Y:S05]  /*8290*/  CALL.REL.NOINC `($__internal_0_$__cuda_sm20_rcp_rn_f32_slowpath) ;  /* 0x00000020003c7944 */ /* 0x000fea0003c00000 */
[----:B------:R-:W-:Y:S01]  /*82a0*/  MOV R120, R5 ;  /* 0x0000000500787202 */ /* 0x000fe20000000f00 */
[----:B------:R-:W-:Y:S06]  /*82b0*/  BRA `(.L_x_47) ;  /* 0x0000000000107947 */ /* 0x000fec0003800000 */
.L_x_46:
[----:B------:R-:W1:Y:S02]  /*82c0*/  MUFU.RCP R120, R19 ;  /* 0x0000001300787308 */ /* 0x000e640000001000 */
[----:B-1----:R-:W-:-:S04]  /*82d0*/  FFMA R0, R19, R120, -1 ;  /* 0xbf80000013007423 */ /* 0x002fc80000000078 */
[----:B------:R-:W-:-:S04]  /*82e0*/  FADD.FTZ R3, -R0, -RZ ;  /* 0x800000ff00037221 */ /* 0x000fc80000010100 */
[----:B------:R-:W-:-:S07]  /*82f0*/  FFMA R120, R120, R3, R120 ;  /* 0x0000000378787223 */ /* 0x000fce0000000078 */
.L_x_47:
[----:B------:R-:W-:Y:S05]  /*8300*/  BSYNC B1 ;  /* 0x0000000000017941 */ /* 0x000fea0003800000 */
.L_x_45:
[----:B------:R-:W-:Y:S01]  /*8310*/  FSETP.GEU.AND P0, PT, |R19|, 1.175494350822287508e-38, PT ;  /* 0x008000001300780b */ /* 0x000fe20003f0e200 */
[----:B------:R-:W-:-:S12]  /*8320*/  ULDC UR4, c[0x0][0x600] ;  /* 0x0001800000047ab9 */ /* 0x000fd80000000800 */
[----:B------:R-:W-:-:S04]  /*8330*/  @!P0 FMUL R19, R19, 16777216 ;  /* 0x4b80000013138820 */ /* 0x000fc80000400000 */
[----:B------:R-:W1:Y:S02]  /*8340*/  MUFU.LG2 R0, R19 ;  /* 0x0000001300007308 */ /* 0x000e640000000c00 */
[----:B-1----:R-:W-:-:S04]  /*8350*/  @!P0 FADD R0, R0, -24 ;  /* 0xc1c0000000008421 */ /* 0x002fc80000000000 */
[----:B------:R-:W-:-:S04]  /*8360*/  FMUL R121, R0, 0.69314718246459960938 ;  /* 0x3f31721800797820 */ /* 0x000fc80000400000 */
[----:B------:R-:W-:-:S07]  /*8370*/  FFMA R121, R4, UR4, R121 ;  /* 0x0000000404797c23 */ /* 0x000fce0008000079 */
.L_x_44:
[----:B------:R-:W-:Y:S05]  /*8380*/  BSYNC B0 ;  /* 0x0000000000007941 */ /* 0x000fea0003800000 */
.L_x_43:
[C---:B------:R-:W-:Y:S01]  /*8390*/  LOP3.LUT P0, RZ, R18.reuse, 0x3, RZ, 0xc0, !PT ;  /* 0x0000000312ff7812 */ /* 0x040fe2000780c0ff */
[----:B------:R-:W-:Y:S01]  /*83a0*/  ULDC UR4, c[0x0][0x608] ;  /* 0x0001820000047ab9 */ /* 0x000fe20000000800 */
[----:B------:R-:W-:Y:S01]  /*83b0*/  LOP3.LUT R0, R18, 0x60, RZ, 0xc0, !PT ;  /* 0x0000006012007812 */ /* 0x000fe200078ec0ff */
[----:B------:R-:W-:Y:S01]  /*83c0*/  ULDC.64 UR8, c[0x0][0x208] ;  /* 0x0000820000087ab9 */ /* 0x000fe20000000a00 */
[----:B------:R-:W-:Y:S01]  /*83d0*/  FMUL R120, R120, UR4 ;  /* 0x0000000478787c20 */ /* 0x000fe20008400000 */
[----:B------:R-:W-:Y:S01]  /*83e0*/  BSSY B0, `(.L_x_48) ;  /* 0x0000018000007945 */ /* 0x000fe20003800000 */
[----:B------:R-:W-:-:S07]  /*83f0*/  SHF.R.U32.HI R19, RZ, 0x5, R0 ;  /* 0x00000005ff137819 */ /* 0x000fce0000011600 */
[----:B------:R-:W-:Y:S05]  /*8400*/  @P0 BRA `(.L_x_49) ;  /* 0x0000000000540947 */ /* 0x000fea0003800000 */
[----:B------:R-:W1:Y:S01]  /*8410*/  S2UR UR4, SR_CTAID.X ;  /* 0x00000000000479c3 */ /* 0x000e620000002500 */
[----:B------:R-:W-:Y:S02]  /*8420*/  SHF.R.U32.HI R0, RZ, 0x2, R18 ;  /* 0x00000002ff007819 */ /* 0x000fe40000011612 */
[----:B------:R-:W-:Y:S02]  /*8430*/  SHF.L.U32 R3, R19, 0x4, RZ ;  /* 0x0000000413037819 */ /* 0x000fe400000006ff */
[----:B------:R-:W-:-:S04]  /*8440*/  LOP3.LUT R0, R0, 0x7, RZ, 0xc0, !PT ;  /* 0x0000000700007812 */ /* 0x000fc800078ec0ff */
[----:B------:R-:W-:Y:S01]  /*8450*/  LOP3.LUT R0, R3, 0xfffffff0, R0, 0xe2, !PT ;  /* 0xfffffff003007812 */ /* 0x000fe200078ee200 */
[----:B-1----:R-:W-:-:S03]  /*8460*/  USHF.L.U32 UR6, UR4, 0x6, URZ ;  /* 0x0000000604067899 */ /* 0x002fc6000800063f */
[----:B------:R-:W-:Y:S02]  /*8470*/  ULDC.64 UR4, c[0x0][0x688] ;  /* 0x0001a20000047ab9 */ /* 0x000fe40000000a00 */
[----:B------:R-:W-:Y:S02]  /*8480*/  UIMAD UR4, UR36, UR4, UR6 ;  /* 0x00000004240472a4 */ /* 0x000fe4000f8e0206 */
[----:B------:R-:W-:Y:S02]  /*8490*/  LOP3.LUT R2, R0, UR6, RZ, 0xfc, !PT ;  /* 0x0000000600027c12 */ /* 0x000fe4000f8efcff */
[----:B------:R-:W-:Y:S02]  /*84a0*/  UIMAD UR4, UR37, UR5, UR4 ;  /* 0x00000005250472a4 */ /* 0x000fe4000f8e0204 */
[C---:B------:R-:W-:Y:S01]  /*84b0*/  IADD3 R3, R2.reuse, 0x8, RZ ;  /* 0x0000000802037810 */ /* 0x040fe20007ffe0ff */
[----:B------:R-:W-:Y:S02]  /*84c0*/  ULDC UR5, c[0x0][0x288] ;  /* 0x0000a20000057ab9 */ /* 0x000fe40000000800 */
[----:B------:R-:W-:-:S02]  /*84d0*/  ISETP.GE.U32.AND P0, PT, R2, UR5, PT ;  /* 0x0000000502007c0c */ /* 0x000fc4000bf06070 */
[----:B------:R-:W-:Y:S02]  /*84e0*/  IADD3 R0, P2, R0, UR4, RZ ;  /* 0x0000000400007c10 */ /* 0x000fe4000ff5e0ff */
[----:B------:R-:W-:Y:S01]  /*84f0*/  ISETP.GE.U32.AND P1, PT, R3, UR5, PT ;  /* 0x0000000503007c0c */ /* 0x000fe2000bf26070 */
[----:B------:R-:W-:Y:S01]  /*8500*/  ULDC.64 UR4, c[0x0][0x680] ;  /* 0x0001a00000047ab9 */ /* 0x000fe20000000a00 */
[----:B------:R-:W-:Y:S02]  /*8510*/  IADD3.X R3, RZ, RZ, RZ, P2, !PT ;  /* 0x000000ffff037210 */ /* 0x000fe400017fe4ff */
[----:B------:R-:W-:-:S04]  /*8520*/  LEA R2, P2, R0, UR4, 0x2 ;  /* 0x0000000400027c11 */ /* 0x000fc8000f8410ff */
[----:B------:R-:W-:-:S05]  /*8530*/  LEA.HI.X R3, R0, UR5, R3, 0x2, P2 ;  /* 0x0000000500037c11 */ /* 0x000fca00090f1403 */
[----:B------:R1:W-:Y:S04]  /*8540*/  @!P0 STG.E desc[UR8][R2.64], R123 ;  /* 0x0000007b02008986 */ /* 0x0003e8000c101908 */
[----:B------:R1:W-:Y:S02]  /*8550*/  @!P1 STG.E desc[UR8][R2.64+0x20], R121 ;  /* 0x0000207902009986 */ /* 0x0003e4000c101908 */
.L_x_49:
[----:B------:R-:W-:Y:S05]  /*8560*/  BSYNC B0 ;  /* 0x0000000000007941 */ /* 0x000fea0003800000 */
.L_x_48:
[----:B------:R-:W-:Y:S01]  /*8570*/  ULDC.64 UR4, c[0x0][0x730] ;  /* 0x0001cc0000047ab9 */ /* 0x000fe20000000a00 */
[-C--:B------:R-:W-:Y:S01]  /*8580*/  FMUL R26, R26, R120.reuse ;  /* 0x000000781a1a7220 */ /* 0x080fe20000400000 */
[----:B------:R-:W-:Y:S01]  /*8590*/  ISETP.NE.U32.AND P0, PT, RZ, UR4, PT ;  /* 0x00000004ff007c0c */ /* 0x000fe2000bf05070 */
[-C--:B------:R-:W-:Y:S01]  /*85a0*/  FMUL R22, R27, R120.reuse ;  /* 0x000000781b167220 */ /* 0x080fe20000400000 */
[-C--:B------:R-:W-:Y:S01]  /*85b0*/  FMUL R30, R30, R120.reuse ;  /* 0x000000781e1e7220 */ /* 0x080fe20000400000 */
[-C--:B------:R-:W-:Y:S01]  /*85c0*/  FMUL R122, R31, R120.reuse ;  /* 0x000000781f7a7220 */ /* 0x080fe20000400000 */
[----:B------:R-:W-:Y:S01]  /*85d0*/  ISETP.NE.AND.EX P0, PT, RZ, UR5, PT, P0 ;  /* 0x00000005ff007c0c */ /* 0x000fe2000bf05300 */
        /* <DEDUP_REMOVED lines=44> */
[----:B------:R-:W-:Y:S06]  /*88a0*/  @P0 BRA `(.L_x_50) ;  /* 0x0000000000200947 */ /* 0x000fec0003800000 */
[----:B------:R-:W-:Y:S02]  /*88b0*/  ULDC.64 UR4, c[0x0][0x728] ;  /* 0x0001ca0000047ab9 */ /* 0x000fe40000000a00 */
[----:B------:R-:W-:-:S04]  /*88c0*/  ISETP.NE.U32.AND P0, PT, RZ, UR4, PT ;  /* 0x00000004ff007c0c */ /* 0x000fc8000bf05070 */
[----:B------:R-:W-:-:S13]  /*88d0*/  ISETP.NE.AND.EX P0, PT, RZ, UR5, PT, P0 ;  /* 0x00000005ff007c0c */ /* 0x000fda000bf05300 */
[----:B------:R-:W-:Y:S05]  /*88e0*/  @!P0 BRA `(.L_x_51) ;  /* 0x00000000000c8947 */ /* 0x000fea0003800000 */
[----:B-1----:R-:W1:Y:S02]  /*88f0*/  LDC.64 R2, c[0x0][0x728] ;  /* 0x0001ca00ff027b82 */ /* 0x002e640000000a00 */
[----:B-1----:R2:W5:Y:S01]  /*8900*/  LDG.E R2, desc[UR8][R2.64] ;  /* 0x0000000802027981 */ /* 0x002562000c1e1900 */
[----:B------:R-:W-:Y:S05]  /*8910*/  BRA `(.L_x_50) ;  /* 0x0000000000047947 */ /* 0x000fea0003800000 */
.L_x_51:
[----:B-1----:R-:W3:Y:S02]  /*8920*/  LDC R2, c[0x0][0x720] ;  /* 0x0001c800ff027b82 */ /* 0x002ee40000000800 */
.L_x_50:
[----:B------:R-:W-:Y:S02]  /*8930*/  MOV R0, RZ ;  /* 0x000000ff00007202 */ /* 0x000fe40000000f00 */
[----:B---3-5:R-:W-:Y:S02]  /*8940*/  MOV R83, R2 ;  /* 0x0000000200537202 */ /* 0x028fe40000000f00 */
[----:B------:R-:W-:-:S13]  /*8950*/  LOP3.LUT P0, RZ, R0, 0x1bf, RZ, 0xc0, !PT ;  /* 0x000001bf00ff7812 */ /* 0x000fda000780c0ff */
[----:B------:R-:W-:Y:S05]  /*8960*/  @!P0 BRA `(.L_x_52) ;  /* 0x0000000000408947 */ /* 0x000fea0003800000 */
[----:B------:R-:W-:Y:S01]  /*8970*/  MOV R0, 0x0 ;  /* 0x0000000000007802 */ /* 0x000fe20000000f00 */
[----:B------:R-:W-:Y:S01]  /*8980*/  ULDC.64 UR4, c[0x4][0x70] ;  /* 0x01001c0000047ab9 */ /* 0x000fe20000000a00 */
[----:B------:R-:W-:Y:S01]  /*8990*/  ULDC.64 UR6, c[0x4][0x8] ;  /* 0x0100020000067ab9 */ /* 0x000fe20000000a00 */
[----:B------:R-:W-:Y:S01]  /*89a0*/  MOV R4, UR4 ;  /* 0x0000000400047c02 */ /* 0x000fe20008000f00 */
[----:B-12---:R1:W2:Y:S01]  /*89b0*/  LDC.64 R2, c[0x4][R0] ;  /* 0x0100000000027b82 */ /* 0x0062a20000000a00 */
[----:B------:R-:W-:Y:S01]  /*89c0*/  MOV R5, UR5 ;  /* 0x0000000500057c02 */ /* 0x000fe20008000f00 */
[----:B------:R-:W-:Y:S01]  /*89d0*/  ULDC.64 UR4, c[0x4][0x78] ;  /* 0x01001e0000047ab9 */ /* 0x000fe20000000a00 */
[----:B------:R-:W-:Y:S02]  /*89e0*/  MOV R10, UR6 ;  /* 0x00000006000a7c02 */ /* 0x000fe40008000f00 */
[----:B------:R-:W-:Y:S02]  /*89f0*/  MOV R6, UR4 ;  /* 0x0000000400067c02 */ /* 0x000fe40008000f00 */
[----:B------:R-:W-:-:S02]  /*8a00*/  MOV R7, UR5 ;  /* 0x0000000500077c02 */ /* 0x000fc40008000f00 */
[----:B------:R-:W-:Y:S02]  /*8a10*/  MOV R11, UR7 ;  /* 0x00000007000b7c02 */ /* 0x000fe40008000f00 */
[----:B------:R-:W-:Y:S02]  /*8a20*/  MOV R8, 0x70 ;  /* 0x0000007000087802 */ /* 0x000fe40000000f00 */
[----:B------:R-:W-:Y:S02]  /*8a30*/  MOV R12, 0x1 ;  /* 0x00000001000c7802 */ /* 0x000fe40000000f00 */
[----:B-1----:R-:W-:-:S07]  /*8a40*/  MOV R13, RZ ;  /* 0x000000ff000d7202 */ /* 0x002fce0000000f00 */
[----:B------:R-:W-:-:S07]  /*8a50*/  LEPC R20, `(.L_x_52) ;  /* 0x000000001014794e */ /* 0x000fce0000000000 */
[----:B--2---:R-:W-:Y:S05]  /*8a60*/  CALL.ABS.NOINC R2 ;  /* 0x0000000002007343 */ /* 0x004fea0003c00000 */
.L_x_52:
        /* <DEDUP_REMOVED lines=18> */
.L_x_53:
[----:B------:R-:W-:Y:S01]  /*8b90*/  ULDC.64 UR4, c[0x0][0x730] ;  /* 0x0001cc0000047ab9 */ /* 0x000fe20000000a00 */
[----:B------:R-:W-:Y:S02]  /*8ba0*/  SHF.L.U32 R0, R18, 0x5, RZ ;  /* 0x0000000512007819 */ /* 0x000fe400000006ff */
[----:B------:R-:W-:Y:S02]  /*8bb0*/  ISETP.NE.U32.AND P0, PT, RZ, UR4, PT ;  /* 0x00000004ff007c0c */ /* 0x000fe4000bf05070 */
[----:B-12---:R-:W-:Y:S02]  /*8bc0*/  SHF.R.U32.HI R3, RZ, 0x1, R18 ;  /* 0x00000001ff037819 */ /* 0x006fe40000011612 */
[----:B------:R-:W-:Y:S02]  /*8bd0*/  ISETP.NE.AND.EX P0, PT, RZ, UR5, PT, P0 ;  /* 0x00000005ff007c0c */ /* 0x000fe4000bf05300 */
[C---:B------:R-:W-:Y:S02]  /*8be0*/  LOP3.LUT R2, R0.reuse, 0xc0, RZ, 0xc0, !PT ;  /* 0x000000c000027812 */ /* 0x040fe400078ec0ff */
[----:B------:R-:W-:-:S02]  /*8bf0*/  LOP3.LUT R4, R0, 0x20, RZ, 0xc0, !PT ;  /* 0x0000002000047812 */ /* 0x000fc400078ec0ff */
[----:B------:R-:W-:Y:S02]  /*8c00*/  LOP3.LUT R2, R2, 0x8, R3, 0xf8, !PT ;  /* 0x0000000802027812 */ /* 0x000fe400078ef803 */
[----:B------:R-:W-:Y:S02]  /*8c10*/  SHF.L.U32 R3, R18, 0x2, RZ ;  /* 0x0000000212037819 */ /* 0x000fe400000006ff */
[----:B------:R-:W-:Y:S02]  /*8c20*/  IADD3 R17, R17, 0x1f, RZ ;  /* 0x0000001f11117810 */ /* 0x000fe40007ffe0ff */
[----:B------:R-:W-:Y:S01]  /*8c30*/  LEA R4, R19, R4, 0x9 ;  /* 0x0000000413047211 */ /* 0x000fe200078e48ff */
[----:B------:R-:W1:Y:S01]  /*8c40*/  @P0 LDC R83, c[0x0][0x720] ;  /* 0x0001c800ff530b82 */ /* 0x000e620000000800 */
[----:B------:R-:W-:Y:S02]  /*8c50*/  LOP3.LUT R3, R2, 0x18, R3, 0x78, !PT ;  /* 0x0000001802037812 */ /* 0x000fe400078e7803 */
[----:B------:R-:W-:-:S02]  /*8c60*/  LOP3.LUT R0, R0, 0x100, RZ, 0xc0, !PT ;  /* 0x0000010000007812 */ /* 0x000fc400078ec0ff */
[----:B------:R-:W-:Y:S02]  /*8c70*/  ISETP.GT.U32.AND P1, PT, R17, 0x3e, PT ;  /* 0x0000003e1100780c */ /* 0x000fe40003f24070 */
[----:B------:R-:W-:Y:S02]  /*8c80*/  IADD3 R3, R3, R4, R0 ;  /* 0x0000000403037210 */ /* 0x000fe40007ffe000 */
[----:B------:R-:W-:Y:S02]  /*8c90*/  LOP3.LUT P0, RZ, R18, 0x4, RZ, 0xc0, !PT ;  /* 0x0000000412ff7812 */ /* 0x000fe4000780c0ff */
[----:B------:R-:W-:-:S04]  /*8ca0*/  LEA R3, R3, R16, 0x1 ;  /* 0x0000001003037211 */ /* 0x000fc800078e08ff */
[----:B------:R-:W-:Y:S01]  /*8cb0*/  IADD3 R19, R3, 0x1000, RZ ;  /* 0x0000100003137810 */ /* 0x000fe20007ffe0ff */
[-C--:B-1----:R-:W-:Y:S01]  /*8cc0*/  FMUL R5, R26, R83.reuse ;  /* 0x000000531a057220 */ /* 0x082fe20000400000 */
        /* <DEDUP_REMOVED lines=16> */
[-C--:B------:R-:W-:Y:S01]  /*8dd0*/  FMUL R14, R42, R83.reuse ;  /* 0x000000532a0e7220 */ /* 0x080fe20000400000 */
[----:B------:R-:W-:Y:S01]  /*8de0*/  MOV R0, 0x10 ;  /* 0x0000001000007802 */ /* 0x000fe20000000f00 */
        /* <DEDUP_REMOVED lines=79> */
[----:B------:R-:W-:Y:S01]  /*92e0*/  FMUL R83, R118, R83 ;  /* 0x0000005376537220 */ /* 0x000fe20000400000 */
[----:B------:R-:W-:-:S02]  /*92f0*/  F2FP.BF16.F32.PACK_AB R4, R25, R4 ;  /* 0x000000041904723e */ /* 0x000fc400000010ff */
[----:B------:R-:W-:Y:S02]  /*9300*/  F2FP.BF16.F32.PACK_AB R6, R29, R6 ;  /* 0x000000061d06723e */ /* 0x000fe400000010ff */
[----:B------:R-:W-:Y:S02]  /*9310*/  F2FP.BF16.F32.PACK_AB R7, R2, R7 ;  /* 0x000000070207723e */ /* 0x000fe400000010ff */
[----:B------:R-:W-:Y:S02]  /*9320*/  F2FP.BF16.F32.PACK_AB R8, R33, R8 ;  /* 0x000000082108723e */ /* 0x000fe400000010ff */
[----:B------:R-:W-:Y:S02]  /*9330*/  F2FP.BF16.F32.PACK_AB R10, R37, R36 ;  /* 0x00000024250a723e */ /* 0x000fe400000010ff */
[----:B------:R-:W-:Y:S02]  /*9340*/  F2FP.BF16.F32.PACK_AB R11, R12, R11 ;  /* 0x0000000b0c0b723e */ /* 0x000fe400000010ff */
[----:B------:R-:W-:Y:S01]  /*9350*/  SEL R0, R0, 0xfffffff0, !P0 ;  /* 0xfffffff000007807 */ /* 0x000fe20004000000 */
[----:B------:R-:W-:Y:S06]  /*9360*/  @P1 BRA `(.L_x_54) ;  /* 0x0000000000041947 */ /* 0x000fec0003800000 */
[----:B------:R-:W-:-:S04]  /*9370*/  DEPBAR.LE SB0, 0x1 ;  /* 0x000080400000791a */ /* 0x000fc80000000000 */
.L_x_54:
[----:B------:R-:W-:Y:S05]  /*9380*/  WARPSYNC.ALL ;  /* 0x0000000000007948 */ /* 0x000fea0003800000 */
[----:B------:R-:W-:Y:S01]  /*9390*/  BAR.SYNC.DEFER_BLOCKING 0x1, 0x80 ;  /* 0x0042000000007b1d */ /* 0x000fe20000010000 */
[C---:B------:R-:W-:Y:S02]  /*93a0*/  LEA R19, R0.reuse, R19, 0x1 ;  /* 0x0000001300137211 */ /* 0x040fe400078e08ff */
[----:B------:R-:W-:Y:S02]  /*93b0*/  LEA R0, R0, R3, 0x1 ;  /* 0x0000000300007211 */ /* 0x000fe400078e08ff */
[----:B------:R-:W-:Y:S01]  /*93c0*/  F2FP.BF16.F32.PACK_AB R13, R13, R14 ;  /* 0x0000000e0d0d723e */ /* 0x000fe200000010ff */
[----:B------:R-:W-:Y:S01]  /*93d0*/  BSSY B0, `(.L_x_55) ;  /* 0x000001e000007945 */ /* 0x000fe20003800000 */
[----:B------:R-:W-:-:S02]  /*93e0*/  F2FP.BF16.F32.PACK_AB R21, R21, R22 ;  /* 0x000000161515723e */ /* 0x000fc400000010ff */
[----:B------:R-:W-:Y:S02]  /*93f0*/  F2FP.BF16.F32.PACK_AB R12, R41, R40 ;  /* 0x00000028290c723e */ /* 0x000fe400000010ff */
[----:B------:R-:W-:Y:S02]  /*9400*/  F2FP.BF16.F32.PACK_AB R14, R45, R44 ;  /* 0x0000002c2d0e723e */ /* 0x000fe400000010ff */
[----:B------:R-:W-:Y:S02]  /*9410*/  F2FP.BF16.F32.PACK_AB R15, R15, R18 ;  /* 0x000000120f0f723e */ /* 0x000fe400000010ff */
[----:B------:R-:W-:Y:S02]  /*9420*/  F2FP.BF16.F32.PACK_AB R20, R20, R17 ;  /* 0x000000111414723e */ /* 0x000fe400000010ff */
[----:B------:R-:W-:Y:S02]  /*9430*/  F2FP.BF16.F32.PACK_AB R22, R53, R52 ;  /* 0x000000343516723e */ /* 0x000fe400000010ff */
[----:B------:R-:W-:Y:S01]  /*9440*/  F2FP.BF16.F32.PACK_AB R23, R23, R24 ;  /* 0x000000181717723e */ /* 0x000fe200000010ff */
[----:B------:R1:W-:Y:S04]  /*9450*/  STSM.16.M88.4 [R3], R4 ;  /* 0x0000000403007844 */ /* 0x0003e80000000200 */
[----:B------:R1:W-:Y:S01]  /*9460*/  STSM.16.M88.4 [R0], R8 ;  /* 0x0000000800007844 */ /* 0x0003e20000000200 */
[----:B------:R-:W-:Y:S01]  /*9470*/  @!PT LDS RZ, [RZ] ;  /* 0x00000000fffff984 */ /* 0x000fe20000000800 */
[----:B------:R-:W-:Y:S01]  /*9480*/  @!PT LDS RZ, [RZ] ;  /* 0x00000000fffff984 */ /* 0x000fe20000000800 */
[----:B------:R-:W-:Y:S01]  /*9490*/  @!PT LDS RZ, [RZ] ;  /* 0x00000000fffff984 */ /* 0x000fe20000000800 */
[----:B------:R-:W-:Y:S01]  /*94a0*/  @!PT LDS RZ, [RZ] ;  /* 0x00000000fffff984 */ /* 0x000fe20000000800 */
[----:B------:R2:W-:Y:S06]  /*94b0*/  MEMBAR.ALL.CTA ;  /* 0x0000000000007992 */ /* 0x0005ec0000008000 */
[----:B--2---:R-:W2:Y:S02]  /*94c0*/  FENCE.VIEW.ASYNC.S ;  /* 0x00000000000073c6 */ /* 0x004ea40000000000 */
[----:B--2---:R-:W-:Y:S06]  /*94d0*/  BAR.SYNC.DEFER_BLOCKING 0x1, 0x80 ;  /* 0x0042000000007b1d */ /* 0x004fec0000010000 */
[----:B------:R-:W-:Y:S05]  /*94e0*/  @P1 BRA `(.L_x_56) ;  /* 0x0000000000301947 */ /* 0x000fea0003800000 */
[----:B------:R-:W2:Y:S01]  /*94f0*/  S2UR UR10, SR_CTAID.X ;  /* 0x00000000000a79c3 */ /* 0x000ea20000002500 */
[----:B------:R-:W-:Y:S01]  /*9500*/  ULDC.64 UR4, c[0x0][0x198] ;  /* 0x0000660000047ab9 */ /* 0x000fe20000000a00 */
[----:B------:R-:W-:Y:S01]  /*9510*/  R2UR UR8, R16 ;  /* 0x00000000100872ca */ /* 0x000fe200000e0000 */
[----:B------:R-:W-:Y:S01]  /*9520*/  UIADD3 UR4, UP0, UR4, 0x670, URZ ;  /* 0x0000067004047890 */ /* 0x000fe2000ff1e03f */
[----:B------:R-:W-:Y:S01]  /*9530*/  UMOV UR9, URZ ;  /* 0x0000003f00097c82 */ /* 0x000fe20008000000 */
[----:B------:R-:W-:Y:S02]  /*9540*/  UMOV UR11, UR36 ;  /* 0x00000024000b7c82 */ /* 0x000fe40008000000 */
[----:B------:R-:W-:Y:S01]  /*9550*/  UIADD3.X UR5, URZ, UR5, URZ, UP0, !UPT ;  /* 0x000000053f057290 */ /* 0x000fe200087fe43f */
[----:B------:R-:W-:Y:S01]  /*9560*/  UMOV UR12, UR37 ;  /* 0x00000025000c7c82 */ /* 0x000fe20008000000 */
[----:B--2---:R-:W-:-:S09]  /*9570*/  USHF.L.U32 UR10, UR10, 0x6, URZ ;  /* 0x000000060a0a7899 */ /* 0x004fd2000800063f */
[----:B------:R2:W-:Y:S01]  /*9580*/  UTMASTG.4D [UR8], [UR4] ;  /* 0x00000008040073b5 */ /* 0x0005e20008018000 */
[----:B------:R0:W-:Y:S01]  /*9590*/  UTMACMDFLUSH ;  /* 0x00000000000079b7 */ /* 0x0001e20000000000 */
[----:B--2---:R-:W-:-:S04]  /*95a0*/  DEPBAR.LE SB0, 0x1 ;  /* 0x000080400000791a */ /* 0x004fc80000000000 */
.L_x_56:
[----:B------:R-:W-:Y:S05]  /*95b0*/  BSYNC B0 ;  /* 0x0000000000007941 */ /* 0x000fea0003800000 */
.L_x_55:
[----:B------:R-:W-:Y:S01]  /*95c0*/  BAR.SYNC.DEFER_BLOCKING 0x1, 0x80 ;  /* 0x0042000000007b1d */ /* 0x000fe20000010000 */
[----:B-1----:R-:W-:Y:S02]  /*95d0*/  F2FP.BF16.F32.PACK_AB R4, R57, R56 ;  /* 0x000000383904723e */ /* 0x002fe400000010ff */
[----:B------:R-:W-:Y:S02]  /*95e0*/  F2FP.BF16.F32.PACK_AB R5, R26, R27 ;  /* 0x0000001b1a05723e */ /* 0x000fe400000010ff */
[----:B------:R-:W-:Y:S01]  /*95f0*/  F2FP.BF16.F32.PACK_AB R6, R61, R60 ;  /* 0x0000003c3d06723e */ /* 0x000fe200000010ff */
[----:B------:R-:W-:Y:S01]  /*9600*/  BSSY B0, `(.L_x_57) ;  /* 0x000001d000007945 */ /* 0x000fe20003800000 */
[----:B------:R-:W-:Y:S02]  /*9610*/  F2FP.BF16.F32.PACK_AB R7, R28, R31 ;  /* 0x0000001f1c07723e */ /* 0x000fe400000010ff */
[----:B------:R-:W-:Y:S02]  /*9620*/  F2FP.BF16.F32.PACK_AB R8, R65, R64 ;  /* 0x000000404108723e */ /* 0x000fe400000010ff */
[----:B------:R-:W-:-:S02]  /*9630*/  F2FP.BF16.F32.PACK_AB R9, R30, R35 ;  /* 0x000000231e09723e */ /* 0x000fc400000010ff */
[----:B------:R-:W-:Y:S02]  /*9640*/  F2FP.BF16.F32.PACK_AB R10, R69, R68 ;  /* 0x00000044450a723e */ /* 0x000fe400000010ff */
[----:B------:R-:W-:Y:S01]  /*9650*/  F2FP.BF16.F32.PACK_AB R11, R32, R39 ;  /* 0x00000027200b723e */ /* 0x000fe200000010ff */
[----:B------:R1:W-:Y:S04]  /*9660*/  STSM.16.M88.4 [R3+0x1000], R12 ;  /* 0x0010000c03007844 */ /* 0x0003e80000000200 */
[----:B------:R1:W-:Y:S01]  /*9670*/  STSM.16.M88.4 [R0+0x1000], R20 ;  /* 0x0010001400007844 */ /* 0x0003e20000000200 */
        /* <DEDUP_REMOVED lines=9> */
[----:B------:R-:W-:Y:S01]  /*9710*/  R2UR UR8, R16 ;  /* 0x00000000100872ca */ /* 0x000fe200000e0000 */
[----:B------:R-:W-:Y:S01]  /*9720*/  ULDC.64 UR4, c[0x0][0x198] ;  /* 0x0000660000047ab9 */ /* 0x000fe20000000a00 */
[----:B------:R-:W-:Y:S01]  /*9730*/  UMOV UR9, 0x20 ;  /* 0x0000002000097882 */ /* 0x000fe20000000000 */
[----:B------:R-:W-:Y:S01]  /*9740*/  UIADD3 UR4, UP0, UR4, 0x670, URZ ;  /* 0x0000067004047890 */ /* 0x000fe2000ff1e03f */
[----:B------:R-:W-:Y:S01]  /*9750*/  UMOV UR11, UR36 ;  /* 0x00000024000b7c82 */ /* 0x000fe20008000000 */
[----:B------:R-:W-:Y:S02]  /*9760*/  UMOV UR12, UR37 ;  /* 0x00000025000c7c82 */ /* 0x000fe40008000000 */
[----:B------:R-:W-:-:S06]  /*9770*/  UIADD3.X UR5, URZ, UR5, URZ, UP0, !UPT ;  /* 0x000000053f057290 */ /* 0x000fcc00087fe43f */
[----:B------:R-:W-:Y:S02]  /*9780*/  UIADD3 UR8, UR8, 0x1000, URZ ;  /* 0x0000100008087890 */ /* 0x000fe4000fffe03f */
[----:B--2---:R-:W-:-:S09]  /*9790*/  USHF.L.U32 UR10, UR10, 0x6, URZ ;  /* 0x000000060a0a7899 */ /* 0x004fd2000800063f */
[----:B------:R2:W-:Y:S01]  /*97a0*/  UTMASTG.4D [UR8], [UR4] ;  /* 0x00000008040073b5 */ /* 0x0005e20008018000 */
[----:B------:R0:W-:Y:S01]  /*97b0*/  UTMACMDFLUSH ;  /* 0x00000000000079b7 */ /* 0x0001e20000000000 */
[----:B--2---:R-:W-:-:S04]  /*97c0*/  DEPBAR.LE SB0, 0x1 ;  /* 0x000080400000791a */ /* 0x004fc80000000000 */
.L_x_58:
[----:B------:R-:W-:Y:S05]  /*97d0*/  BSYNC B0 ;  /* 0x0000000000007941 */ /* 0x000fea0003800000 */
.L_x_57:
        /* <DEDUP_REMOVED lines=24> */
[----:B------:R-:W-:Y:S01]  /*9960*/  UMOV UR9, 0x40 ;  /* 0x0000004000097882 */ /* 0x000fe20000000000 */
[----:B------:R-:W-:Y:S02]  /*9970*/  UMOV UR11, UR36 ;  /* 0x00000024000b7c82 */ /* 0x000fe40008000000 */
[----:B------:R-:W-:Y:S01]  /*9980*/  UIADD3.X UR5, URZ, UR5, URZ, UP0, !UPT ;  /* 0x000000053f057290 */ /* 0x000fe200087fe43f */
[----:B------:R-:W-:Y:S01]  /*9990*/  UMOV UR12, UR37 ;  /* 0x00000025000c7c82 */ /* 0x000fe20008000000 */
[----:B--2---:R-:W-:-:S09]  /*99a0*/  USHF.L.U32 UR10, UR10, 0x6, URZ ;  /* 0x000000060a0a7899 */ /* 0x004fd2000800063f */
[----:B------:R2:W-:Y:S01]  /*99b0*/  UTMASTG.4D [UR8], [UR4] ;  /* 0x00000008040073b5 */ /* 0x0005e20008018000 */
[----:B------:R0:W-:Y:S01]  /*99c0*/  UTMACMDFLUSH ;  /* 0x00000000000079b7 */ /* 0x0001e20000000000 */
[----:B--2---:R-:W-:-:S04]  /*99d0*/  DEPBAR.LE SB0, 0x1 ;  /* 0x000080400000791a */ /* 0x004fc80000000000 */
.L_x_60:
[----:B------:R-:W-:Y:S05]  /*99e0*/  BSYNC B0 ;  /* 0x0000000000007941 */ /* 0x000fea0003800000 */
.L_x_59:
[----:B------:R-:W-:Y:S01]  /*99f0*/  BAR.SYNC.DEFER_BLOCKING 0x1, 0x80 ;  /* 0x0042000000007b1d */ /* 0x000fe20000010000 */
[----:B------:R-:W-:Y:S02]  /*9a00*/  F2FP.BF16.F32.PACK_AB R88, R89, R88 ;  /* 0x000000585958723e */ /* 0x000fe400000010ff */
        /* <DEDUP_REMOVED lines=9> */
[----:B------:R2:W-:Y:S01]  /*9aa0*/  STSM.16.M88.4 [R19], R20 ;  /* 0x0000001413007844 */ /* 0x0005e20000000200 */
[----:B------:R-:W-:Y:S01]  /*9ab0*/  @!PT LDS RZ, [RZ] ;  /* 0x00000000fffff984 */ /* 0x000fe20000000800 */
[----:B------:R-:W-:Y:S01]  /*9ac0*/  @!PT LDS RZ, [RZ] ;  /* 0x00000000fffff984 */ /* 0x000fe20000000800 */
[----:B------:R-:W-:Y:S01]  /*9ad0*/  @!PT LDS RZ, [RZ] ;  /* 0x00000000fffff984 */ /* 0x000fe20000000800 */
[----:B------:R-:W-:Y:S01]  /*9ae0*/  @!PT LDS RZ, [RZ] ;  /* 0x00000000fffff984 */ /* 0x000fe20000000800 */
[----:B------:R3:W-:Y:S06]  /*9af0*/  MEMBAR.ALL.CTA ;  /* 0x0000000000007992 */ /* 0x0007ec0000008000 */
[----:B---3--:R-:W3:Y:S02]  /*9b00*/  FENCE.VIEW.ASYNC.S ;  /* 0x00000000000073c6 */ /* 0x008ee40000000000 */
[----:B---3--:R-:W-:Y:S06]  /*9b10*/  BAR.SYNC.DEFER_BLOCKING 0x1, 0x80 ;  /* 0x0042000000007b1d */ /* 0x008fec0000010000 */
[----:B------:R-:W-:Y:S05]  /*9b20*/  @P1 BRA `(.L_x_62) ;  /* 0x0000000000341947 */ /* 0x000fea0003800000 */
[----:B------:R-:W3:Y:S01]  /*9b30*/  S2UR UR10, SR_CTAID.X ;  /* 0x00000000000a79c3 */ /* 0x000ee20000002500 */
        /* <DEDUP_REMOVED lines=8> */
[----:B---3--:R-:W-:-:S09]  /*9bc0*/  USHF.L.U32 UR10, UR10, 0x6, URZ ;  /* 0x000000060a0a7899 */ /* 0x008fd2000800063f */
[----:B------:R3:W-:Y:S01]  /*9bd0*/  UTMASTG.4D [UR8], [UR4] ;  /* 0x00000008040073b5 */ /* 0x0007e20008018000 */
[----:B------:R0:W-:Y:S01]  /*9be0*/  UTMACMDFLUSH ;  /* 0x00000000000079b7 */ /* 0x0001e20000000000 */
[----:B---3--:R-:W-:-:S04]  /*9bf0*/  DEPBAR.LE SB0, 0x1 ;  /* 0x000080400000791a */ /* 0x008fc80000000000 */
.L_x_62:
[----:B------:R-:W-:Y:S05]  /*9c00*/  BSYNC B0 ;  /* 0x0000000000007941 */ /* 0x000fea0003800000 */
.L_x_61:
        /* <DEDUP_REMOVED lines=17> */
[----:B----4-:R-:W4:Y:S02]  /*9d20*/  FENCE.VIEW.ASYNC.S ;  /* 0x00000000000073c6 */ /* 0x010f240000000000 */
[----:B----4-:R-:W-:Y:S06]  /*9d30*/  BAR.SYNC.DEFER_BLOCKING 0x1, 0x80 ;  /* 0x0042000000007b1d */ /* 0x010fec0000010000 */
[----:B------:R-:W-:Y:S05]  /*9d40*/  @P1 BRA `(.L_x_64) ;  /* 0x0000000000301947 */ /* 0x000fea0003800000 */
[----:B------:R-:W4:Y:S01]  /*9d50*/  S2UR UR10, SR_CTAID.X ;  /* 0x00000000000a79c3 */ /* 0x000f220000002500 */
[----:B------:R-:W-:Y:S01]  /*9d60*/  ULDC.64 UR4, c[0x0][0x198] ;  /* 0x0000660000047ab9 */ /* 0x000fe20000000a00 */
[----:B------:R-:W-:Y:S01]  /*9d70*/  R2UR UR8, R16 ;  /* 0x00000000100872ca */ /* 0x000fe200000e0000 */
[----:B------:R-:W-:Y:S01]  /*9d80*/  UIADD3 UR4, UP0, UR4, 0x670, URZ ;  /* 0x0000067004047890 */ /* 0x000fe2000ff1e03f */
[----:B------:R-:W-:Y:S01]  /*9d90*/  UMOV UR9, 0x80 ;  /* 0x0000008000097882 */ /* 0x000fe20000000000 */
[----:B------:R-:W-:Y:S02]  /*9da0*/  UMOV UR11, UR36 ;  /* 0x00000024000b7c82 */ /* 0x000fe40008000000 */
[----:B------:R-:W-:Y:S01]  /*9db0*/  UIADD3.X UR5, URZ, UR5, URZ, UP0, !UPT ;  /* 0x000000053f057290 */ /* 0x000fe200087fe43f */
[----:B------:R-:W-:Y:S01]  /*9dc0*/  UMOV UR12, UR37 ;  /* 0x00000025000c7c82 */ /* 0x000fe20008000000 */
[----:B----4-:R-:W-:-:S09]  /*9dd0*/  USHF.L.U32 UR10, UR10, 0x6, URZ ;  /* 0x000000060a0a7899 */ /* 0x010fd2000800063f */
[----:B------:R4:W-:Y:S01]  /*9de0*/  UTMASTG.4D [UR8], [UR4] ;  /* 0x00000008040073b5 */ /* 0x0009e20008018000 */
[----:B------:R0:W-:Y:S01]  /*9df0*/  UTMACMDFLUSH ;  /* 0x00000000000079b7 */ /* 0x0001e20000000000 */
[----:B----4-:R-:W-:-:S04]  /*9e00*/  DEPBAR.LE SB0, 0x1 ;  /* 0x000080400000791a */ /* 0x010fc80000000000 */
.L_x_64:
[----:B------:R-:W-:Y:S05]  /*9e10*/  BSYNC B0 ;  /* 0x0000000000007941 */ /* 0x000fea0003800000 */
.L_x_63:
[----:B------:R-:W-:Y:S06]  /*9e20*/  BAR.SYNC.DEFER_BLOCKING 0x1, 0x80 ;  /* 0x0042000000007b1d */ /* 0x000fec0000010000 */
[----:B------:R-:W-:Y:S01]  /*9e30*/  BSSY B0, `(.L_x_65) ;  /* 0x0000017000007945 */ /* 0x000fe20003800000 */
[----:B------:R4:W-:Y:S04]  /*9e40*/  STSM.16.M88.4 [R3+0x1000], R104 ;  /* 0x0010006803007844 */ /* 0x0009e80000000200 */
[----:B------:R4:W-:Y:S01]  /*9e50*/  STSM.16.M88.4 [R19], R80 ;  /* 0x0000005013007844 */ /* 0x0009e20000000200 */
[----:B------:R-:W-:Y:S01]  /*9e60*/  @!PT LDS RZ, [RZ] ;  /* 0x00000000fffff984 */ /* 0x000fe20000000800 */
[----:B------:R-:W-:Y:S01]  /*9e70*/  @!PT LDS RZ, [RZ] ;  /* 0x00000000fffff984 */ /* 0x000fe20000000800 */
[----:B------:R-:W-:Y:S01]  /*9e80*/  @!PT LDS RZ, [RZ] ;  /* 0x00000000fffff984 */ /* 0x000fe20000000800 */
[----:B------:R-:W-:Y:S01]  /*9e90*/  @!PT LDS RZ, [RZ] ;  /* 0x00000000fffff984 */ /* 0x000fe20000000800 */
[----:B------:R5:W-:Y:S06]  /*9ea0*/  MEMBAR.ALL.CTA ;  /* 0x0000000000007992 */ /* 0x000bec0000008000 */
[----:B-----5:R-:W5:Y:S02]  /*9eb0*/  FENCE.VIEW.ASYNC.S ;  /* 0x00000000000073c6 */ /* 0x020f640000000000 */
[----:B-----5:R-:W-:Y:S06]  /*9ec0*/  BAR.SYNC.DEFER_BLOCKING 0x1, 0x80 ;  /* 0x0042000000007b1d */ /* 0x020fec0000010000 */
[----:B------:R-:W-:Y:S05]  /*9ed0*/  @P1 BRA `(.L_x_66) ;  /* 0x0000000000301947 */ /* 0x000fea0003800000 */
[----:B------:R-:W5:Y:S01]  /*9ee0*/  S2UR UR10, SR_CTAID.X ;  /* 0x00000000000a79c3 */ /* 0x000f620000002500 */
        /* <DEDUP_REMOVED lines=8> */
[----:B-----5:R-:W-:-:S09]  /*9f70*/  USHF.L.U32 UR10, UR10, 0x6, URZ ;  /* 0x000000060a0a7899 */ /* 0x020fd2000800063f */
[----:B------:R1:W-:Y:S02]  /*9f80*/  UTMASTG.4D [UR8], [UR4] ;  /* 0x00000008040073b5 */ /* 0x0003e40008018000 */
[----:B-1----:R0:W-:Y:S02]  /*9f90*/  UTMACMDFLUSH ;  /* 0x00000000000079b7 */ /* 0x0021e40000000000 */
.L_x_66:
[----:B------:R-:W-:Y:S05]  /*9fa0*/  BSYNC B0 ;  /* 0x0000000000007941 */ /* 0x000fea0003800000 */
.L_x_65:
[----:B------:R-:W-:-:S04]  /*9fb0*/  DEPBAR.LE SB0, 0x0 ;  /* 0x000080000000791a */ /* 0x000fc80000000000 */
[----:B------:R-:W-:Y:S05]  /*9fc0*/  EXIT ;  /* 0x000000000000794d */ /* 0x000fea0003800000 */
.L_x_7:
[----:B-1----:R1:W2:Y:S02]  /*9fd0*/  SYNCS.PHASECHK.TRANS64.TRYWAIT P2, [R3+URZ+0x36048], R0 ;  /* 0x03604800030075a7 */ /* 0x0022a4000804017f */
[----:B--2---:R-:W-:Y:S05]  /*9fe0*/  @!P2 NANOSLEEP.SYNCS 0x989680 ;  /* 0x009896800000a95d */ /* 0x004fea0003900000 */
[----:B------:R-:W2:Y:S02]  /*9ff0*/  @!P2 SYNCS.PHASECHK.TRANS64 P2, [R3+URZ+0x36048], R0 ;  /* 0x036048000300a5a7 */ /* 0x000ea4000804007f */
[----:B--2---:R-:W-:Y:S05]  /*a000*/  @!P2 BRA `(.L_x_7) ;  /* 0xfffffffc00f0a947 */ /* 0x004fea000383ffff */
[----:B------:R-:W-:Y:S05]  /*a010*/  BRA `(.L_x_67) ;  /* 0xffffff6400b07947 */ /* 0x000fea000383ffff */
.L_x_12:
[----:B-1----:R1:W2:Y:S02]  /*a020*/  SYNCS.PHASECHK.TRANS64.TRYWAIT P1, [R3+URZ+0x36020], R0 ;  /* 0x03602000030075a7 */ /* 0x0022a4000802017f */
[----:B--2---:R-:W-:Y:S05]  /*a030*/  @!P1 NANOSLEEP.SYNCS 0x989680 ;  /* 0x009896800000995d */ /* 0x004fea0003900000 */
[----:B------:R-:W2:Y:S02]  /*a040*/  @!P1 SYNCS.PHASECHK.TRANS64 P1, [R3+URZ+0x36020], R0 ;  /* 0x03602000030095a7 */ /* 0x000ea4000802007f */
[----:B--2---:R-:W-:Y:S05]  /*a050*/  @!P1 BRA `(.L_x_12) ;  /* 0xfffffffc00f09947 */ /* 0x004fea000383ffff */
[----:B------:R-:W-:Y:S05]  /*a060*/  BRA `(.L_x_68) ;  /* 0xffffff68007c7947 */ /* 0x000fea000383ffff */
.L_x_14:
[----:B-1----:R1:W2:Y:S02]  /*a070*/  SYNCS.PHASECHK.TRANS64.TRYWAIT P1, [R0+URZ+0x36020], R3 ;  /* 0x03602003000075a7 */ /* 0x0022a4000802017f */
[----:B--2---:R-:W-:Y:S05]  /*a080*/  @!P1 NANOSLEEP.SYNCS 0x989680 ;  /* 0x009896800000995d */ /* 0x004fea0003900000 */
[----:B------:R-:W2:Y:S02]  /*a090*/  @!P1 SYNCS.PHASECHK.TRANS64 P1, [R0+URZ+0x36020], R3 ;  /* 0x03602003000095a7 */ /* 0x000ea4000802007f */
[----:B--2---:R-:W-:Y:S05]  /*a0a0*/  @!P1 BRA `(.L_x_14) ;  /* 0xfffffffc00f09947 */ /* 0x004fea000383ffff */
[----:B------:R-:W-:Y:S05]  /*a0b0*/  BRA `(.L_x_69) ;  /* 0xffffff6c000c7947 */ /* 0x000fea000383ffff */
.L_x_17:
[----:B-1----:R1:W2:Y:S02]  /*a0c0*/  SYNCS.PHASECHK.TRANS64.TRYWAIT P1, [R2+URZ+0x36020], R3 ;  /* 0x03602003020075a7 */ /* 0x0022a4000802017f */
[----:B--2---:R-:W-:Y:S05]  /*a0d0*/  @!P1 NANOSLEEP.SYNCS 0x989680 ;  /* 0x009896800000995d */ /* 0x004fea0003900000 */
[----:B------:R-:W2:Y:S02]  /*a0e0*/  @!P1 SYNCS.PHASECHK.TRANS64 P1, [R2+URZ+0x36020], R3 ;  /* 0x03602003020095a7 */ /* 0x000ea4000802007f */
[----:B--2---:R-:W-:Y:S05]  /*a0f0*/  @!P1 BRA `(.L_x_17) ;  /* 0xfffffffc00f09947 */ /* 0x004fea000383ffff */
[----:B------:R-:W-:Y:S05]  /*a100*/  BRA `(.L_x_70) ;  /* 0xffffff6c00b87947 */ /* 0x000fea000383ffff */
.L_x_19:
[----:B-1----:R1:W2:Y:S02]  /*a110*/  SYNCS.PHASECHK.TRANS64.TRYWAIT P1, [R3+URZ+0x36020], R0 ;  /* 0x03602000030075a7 */ /* 0x0022a4000802017f */
[----:B--2---:R-:W-:Y:S05]  /*a120*/  @!P1 NANOSLEEP.SYNCS 0x989680 ;  /* 0x009896800000995d */ /* 0x004fea0003900000 */
[----:B------:R-:W2:Y:S02]  /*a130*/  @!P1 SYNCS.PHASECHK.TRANS64 P1, [R3+URZ+0x36020], R0 ;  /* 0x03602000030095a7 */ /* 0x000ea4000802007f */
[----:B--2---:R-:W-:Y:S05]  /*a140*/  @!P1 BRA `(.L_x_19) ;  /* 0xfffffffc00f09947 */ /* 0x004fea000383ffff */
[----:B------:R-:W-:Y:S05]  /*a150*/  BRA `(.L_x_71) ;  /* 0xffffff7000607947 */ /* 0x000fea000383ffff */
.L_x_21:
[----:B-1----:R1:W2:Y:S02]  /*a160*/  SYNCS.PHASECHK.TRANS64.TRYWAIT P1, [R16+URZ+0x36040], R93 ;  /* 0x0360405d100075a7 */ /* 0x0022a4000802017f */
[----:B--2---:R-:W-:Y:S05]  /*a170*/  @!P1 NANOSLEEP.SYNCS 0x989680 ;  /* 0x009896800000995d */ /* 0x004fea0003900000 */
[----:B------:R-:W2:Y:S02]  /*a180*/  @!P1 SYNCS.PHASECHK.TRANS64 P1, [R16+URZ+0x36040], R93 ;  /* 0x0360405d100095a7 */ /* 0x000ea4000802007f */
[----:B--2---:R-:W-:Y:S05]  /*a190*/  @!P1 BRA `(.L_x_21) ;  /* 0xfffffffc00f09947 */ /* 0x004fea000383ffff */
[----:B------:R-:W-:Y:S05]  /*a1a0*/  BRA `(.L_x_72) ;  /* 0xffffff7400107947 */ /* 0x000fea000383ffff */
.L_x_22:
[----:B--2---:R2:W3:Y:S02]  /*a1b0*/  SYNCS.PHASECHK.TRANS64.TRYWAIT P1, [R16+URZ+0x36000], R93 ;  /* 0x0360005d100075a7 */ /* 0x0044e4000802017f */
[----:B---3--:R-:W-:Y:S05]  /*a1c0*/  @!P1 NANOSLEEP.SYNCS 0x989680 ;  /* 0x009896800000995d */ /* 0x008fea0003900000 */
[----:B------:R-:W3:Y:S02]  /*a1d0*/  @!P1 SYNCS.PHASECHK.TRANS64 P1, [R16+URZ+0x36000], R93 ;  /* 0x0360005d100095a7 */ /* 0x000ee4000802007f */
[----:B---3--:R-:W-:Y:S05]  /*a1e0*/  @!P1 BRA `(.L_x_22) ;  /* 0xfffffffc00f09947 */ /* 0x008fea000383ffff */
[----:B------:R-:W-:Y:S05]  /*a1f0*/  BRA `(.L_x_73) ;  /* 0xffffff7400087947 */ /* 0x000fea000383ffff */
.L_x_23:
[----:B-1----:R1:W2:Y:S02]  /*a200*/  SYNCS.PHASECHK.TRANS64.TRYWAIT P6, [R16+URZ+0x36008], R93 ;  /* 0x0360085d100075a7 */ /* 0x0022a400080c017f */
[----:B--2---:R-:W-:Y:S05]  /*a210*/  @!P6 NANOSLEEP.SYNCS 0x989680 ;  /* 0x009896800000e95d */ /* 0x004fea0003900000 */
[----:B------:R-:W2:Y:S02]  /*a220*/  @!P6 SYNCS.PHASECHK.TRANS64 P6, [R16+URZ+0x36008], R93 ;  /* 0x0360085d1000e5a7 */ /* 0x000ea400080c007f */
[----:B--2---:R-:W-:Y:S05]  /*a230*/  @!P6 BRA `(.L_x_23) ;  /* 0xfffffffc00f0e947 */ /* 0x004fea000383ffff */
[----:B------:R-:W-:Y:S05]  /*a240*/  BRA `(.L_x_74) ;  /* 0xffffff8800887947 */ /* 0x000fea000383ffff */
.L_x_25:
[----:B--2---:R2:W3:Y:S02]  /*a250*/  SYNCS.PHASECHK.TRANS64.TRYWAIT P1, [R4+URZ+0x36000], R3 ;  /* 0x03600003040075a7 */ /* 0x0044e4000802017f */
[----:B---3--:R-:W-:Y:S05]  /*a260*/  @!P1 NANOSLEEP.SYNCS 0x989680 ;  /* 0x009896800000995d */ /* 0x008fea0003900000 */
[----:B------:R-:W3:Y:S02]  /*a270*/  @!P1 SYNCS.PHASECHK.TRANS64 P1, [R4+URZ+0x36000], R3 ;  /* 0x03600003040095a7 */ /* 0x000ee4000802007f */
[----:B---3--:R-:W-:Y:S05]  /*a280*/  @!P1 BRA `(.L_x_25) ;  /* 0xfffffffc00f09947 */ /* 0x008fea000383ffff */
[----:B------:R-:W-:Y:S05]  /*a290*/  BRA `(.L_x_75) ;  /* 0xffffffa0006c7947 */ /* 0x000fea000383ffff */
.L_x_28:
[----:B-1----:R1:W2:Y:S02]  /*a2a0*/  SYNCS.PHASECHK.TRANS64.TRYWAIT P2, [R3+URZ+0x36020], R4 ;  /* 0x03602004030075a7 */ /* 0x0022a4000804017f */
[----:B--2---:R-:W-:Y:S05]  /*a2b0*/  @!P2 NANOSLEEP.SYNCS 0x989680 ;  /* 0x009896800000a95d */ /* 0x004fea0003900000 */
[----:B------:R-:W2:Y:S02]  /*a2c0*/  @!P2 SYNCS.PHASECHK.TRANS64 P2, [R3+URZ+0x36020], R4 ;  /* 0x036020040300a5a7 */ /* 0x000ea4000804007f */
[----:B--2---:R-:W-:Y:S05]  /*a2d0*/  @!P2 BRA `(.L_x_28) ;  /* 0xfffffffc00f0a947 */ /* 0x004fea000383ffff */
[----:B------:R-:W-:Y:S05]  /*a2e0*/  BRA `(.L_x_76) ;  /* 0xffffffa800147947 */ /* 0x000fea000383ffff */
.L_x_31:
[----:B-1----:R1:W2:Y:S02]  /*a2f0*/  SYNCS.PHASECHK.TRANS64.TRYWAIT P4, [R197+URZ+0x36000], R194 ;  /* 0x036000c2c50075a7 */ /* 0x0022a4000808017f */
[----:B--2---:R-:W-:Y:S05]  /*a300*/  @!P4 NANOSLEEP.SYNCS 0x989680 ;  /* 0x009896800000c95d */ /* 0x004fea0003900000 */
[----:B------:R-:W2:Y:S02]  /*a310*/  @!P4 SYNCS.PHASECHK.TRANS64 P4, [R197+URZ+0x36000], R194 ;  /* 0x036000c2c500c5a7 */ /* 0x000ea4000808007f */
[----:B--2---:R-:W-:Y:S05]  /*a320*/  @!P4 BRA `(.L_x_31) ;  /* 0xfffffffc00f0c947 */ /* 0x004fea000383ffff */
[----:B------:R-:W-:Y:S05]  /*a330*/  BRA `(.L_x_77) ;  /* 0xffffffb000487947 */ /* 0x000fea000383ffff */
.L_x_35:
[----:B-1----:R1:W2:Y:S02]  /*a340*/  SYNCS.PHASECHK.TRANS64.TRYWAIT P1, [R120+URZ+0x36020], R121 ;  /* 0x03602079780075a7 */ /* 0x0022a4000802017f */
[----:B--2---:R-:W-:Y:S05]  /*a350*/  @!P1 NANOSLEEP.SYNCS 0x989680 ;  /* 0x009896800000995d */ /* 0x004fea0003900000 */
[----:B------:R-:W2:Y:S02]  /*a360*/  @!P1 SYNCS.PHASECHK.TRANS64 P1, [R120+URZ+0x36020], R121 ;  /* 0x03602079780095a7 */ /* 0x000ea4000802007f */
[----:B--2---:R-:W-:Y:S05]  /*a370*/  @!P1 BRA `(.L_x_35) ;  /* 0xfffffffc00f09947 */ /* 0x004fea000383ffff */
[----:B------:R-:W-:Y:S05]  /*a380*/  BRA `(.L_x_78) ;  /* 0xffffffd400547947 */ /* 0x000fea000383ffff */
        .weak           $__internal_0_$__cuda_sm20_rcp_rn_f32_slowpath
        .type           $__internal_0_$__cuda_sm20_rcp_rn_f32_slowpath,@function
        .size           $__internal_0_$__cuda_sm20_rcp_rn_f32_slowpath,(.L_x_84 - $__internal_0_$__cuda_sm20_rcp_rn_f32_slowpath)
$__internal_0_$__cuda_sm20_rcp_rn_f32_slowpath:
[----:B------:R-:W-:Y:S01]  /*a390*/  SHF.L.U32 R0, R2, 0x1, RZ ;  /* 0x0000000102007819 */ /* 0x000fe200000006ff */
[----:B------:R-:W-:Y:S03]  /*a3a0*/  BSSY B2, `(.L_x_79) ;  /* 0x0000030000027945 */ /* 0x000fe60003800000 */
[----:B------:R-:W-:-:S04]  /*a3b0*/  SHF.R.U32.HI R127, RZ, 0x18, R0 ;  /* 0x00000018ff7f7819 */ /* 0x000fc80000011600 */
[----:B------:R-:W-:-:S13]  /*a3c0*/  ISETP.NE.U32.AND P0, PT, R127, RZ, PT ;  /* 0x000000ff7f00720c */ /* 0x000fda0003f05070 */
[----:B------:R-:W-:Y:S05]  /*a3d0*/  @P0 BRA `(.L_x_80) ;  /* 0x0000000000280947 */ /* 0x000fea0003800000 */
[----:B------:R-:W-:-:S04]  /*a3e0*/  SHF.L.U32 R0, R2, 0x1, RZ ;  /* 0x0000000102007819 */ /* 0x000fc800000006ff */
[----:B------:R-:W-:-:S13]  /*a3f0*/  ISETP.NE.AND P0, PT, R0, RZ, PT ;  /* 0x000000ff0000720c */ /* 0x000fda0003f05270 */
[----:B------:R-:W-:Y:S01]  /*a400*/  @P0 FFMA R22, R2, 1.84467440737095516160e+19, RZ ;  /* 0x5f80000002160823 */ /* 0x000fe200000000ff */
[----:B------:R-:W-:Y:S08]  /*a410*/  @!P0 MUFU.RCP R5, R2 ;  /* 0x0000000200058308 */ /* 0x000ff00000001000 */
[----:B------:R-:W1:Y:S02]  /*a420*/  @P0 MUFU.RCP R23, R22 ;  /* 0x0000001600170308 */ /* 0x000e640000001000 */
[----:B-1----:R-:W-:-:S04]  /*a430*/  @P0 FFMA R0, R22, R23, -1 ;  /* 0xbf80000016000423 */ /* 0x002fc80000000017 */
[----:B------:R-:W-:-:S04]  /*a440*/  @P0 FADD.FTZ R0, -R0, -RZ ;  /* 0x800000ff00000221 */ /* 0x000fc80000010100 */
[----:B------:R-:W-:-:S04]  /*a450*/  @P0 FFMA R0, R23, R0, R23 ;  /* 0x0000000017000223 */ /* 0x000fc80000000017 */
[----:B------:R-:W-:Y:S01]  /*a460*/  @P0 FFMA R5, R0, 1.84467440737095516160e+19, RZ ;  /* 0x5f80000000050823 */ /* 0x000fe200000000ff */
[----:B------:R-:W-:Y:S06]  /*a470*/  BRA `(.L_x_81) ;  /* 0x0000000000887947 */ /* 0x000fec0003800000 */
.L_x_80:
[----:B------:R-:W-:-:S04]  /*a480*/  IADD3 R129, R127, -0xfd, RZ ;  /* 0xffffff037f817810 */ /* 0x000fc80007ffe0ff */
[----:B------:R-:W-:-:S13]  /*a490*/  ISETP.GT.U32.AND P0, PT, R129, 0x1, PT ;  /* 0x000000018100780c */ /* 0x000fda0003f04070 */
[----:B------:R-:W-:Y:S05]  /*a4a0*/  @P0 BRA `(.L_x_82) ;  /* 0x0000000000780947 */ /* 0x000fea0003800000 */
[----:B------:R-:W-:Y:S02]  /*a4b0*/  LOP3.LUT R0, R2, 0x7fffff, RZ, 0xc0, !PT ;  /* 0x007fffff02007812 */ /* 0x000fe400078ec0ff */
[----:B------:R-:W-:Y:S02]  /*a4c0*/  MOV R122, 0x3 ;  /* 0x00000003007a7802 */ /* 0x000fe40000000f00 */
[----:B------:R-:W-:Y:S02]  /*a4d0*/  LOP3.LUT R0, R0, 0x3f800000, RZ, 0xfc, !PT ;  /* 0x3f80000000007812 */ /* 0x000fe400078efcff */
[----:B------:R-:W-:Y:S02]  /*a4e0*/  SHF.L.U32 R122, R122, R129, RZ ;  /* 0x000000817a7a7219 */ /* 0x000fe400000006ff */
[----:B------:R-:W1:Y:S02]  /*a4f0*/  MUFU.RCP R5, R0 ;  /* 0x0000000000057308 */ /* 0x000e640000001000 */
[----:B-1----:R-:W-:-:S04]  /*a500*/  FFMA R22, R0, R5, -1 ;  /* 0xbf80000000167423 */ /* 0x002fc80000000005 */
[----:B------:R-:W-:-:S04]  /*a510*/  FADD.FTZ R22, -R22, -RZ ;  /* 0x800000ff16167221 */ /* 0x000fc80000010100 */
[CCC-:B------:R-:W-:Y:S01]  /*a520*/  FFMA.RM R23, R5.reuse, R22.reuse, R5.reuse ;  /* 0x0000001605177223 */ /* 0x1c0fe20000004005 */
[----:B------:R-:W-:-:S04]  /*a530*/  FFMA.RP R22, R5, R22, R5 ;  /* 0x0000001605167223 */ /* 0x000fc80000008005 */
[C---:B------:R-:W-:Y:S02]  /*a540*/  LOP3.LUT R5, R23.reuse, 0x7fffff, RZ, 0xc0, !PT ;  /* 0x007fffff17057812 */ /* 0x040fe400078ec0ff */
[----:B------:R-:W-:Y:S02]  /*a550*/  FSETP.NEU.FTZ.AND P0, PT, R23, R22, PT ;  /* 0x000000161700720b */ /* 0x000fe40003f1d000 */
[----:B------:R-:W-:Y:S02]  /*a560*/  LOP3.LUT R5, R5, 0x800000, RZ, 0xfc, !PT ;  /* 0x0080000005057812 */ /* 0x000fe400078efcff */
[----:B------:R-:W-:Y:S02]  /*a570*/  SEL R22, RZ, 0xffffffff, !P0 ;  /* 0xffffffffff167807 */ /* 0x000fe40004000000 */
[----:B------:R-:W-:Y:S02]  /*a580*/  LOP3.LUT R122, R122, R5, RZ, 0xc0, !PT ;  /* 0x000000057a7a7212 */ /* 0x000fe400078ec0ff */
[----:B------:R-:W-:-:S02]  /*a590*/  IADD3 R22, -R22, RZ, RZ ;  /* 0x000000ff16167210 */ /* 0x000fc40007ffe1ff */
[-C--:B------:R-:W-:Y:S02]  /*a5a0*/  SHF.R.U32.HI R122, RZ, R129.reuse, R122 ;  /* 0x00000081ff7a7219 */ /* 0x080fe4000001167a */
[----:B------:R-:W-:Y:S02]  /*a5b0*/  LOP3.LUT P1, RZ, R22, R129, R5, 0xf8, !PT ;  /* 0x0000008116ff7212 */ /* 0x000fe4000782f805 */
[C---:B------:R-:W-:Y:S02]  /*a5c0*/  LOP3.LUT P0, RZ, R122.reuse, 0x1, RZ, 0xc0, !PT ;  /* 0x000000017aff7812 */ /* 0x040fe4000780c0ff */
[----:B------:R-:W-:-:S04]  /*a5d0*/  LOP3.LUT P2, RZ, R122, 0x2, RZ, 0xc0, !PT ;  /* 0x000000027aff7812 */ /* 0x000fc8000784c0ff */
[----:B------:R-:W-:Y:S02]  /*a5e0*/  PLOP3.LUT P0, PT, P0, P1, P2, 0xe0, 0x0 ;  /* 0x000000000000781c */ /* 0x000fe40000703c20 */
[----:B------:R-:W-:Y:S02]  /*a5f0*/  LOP3.LUT P1, RZ, R2, 0x7fffff, RZ, 0xc0, !PT ;  /* 0x007fffff02ff7812 */ /* 0x000fe4000782c0ff */
[----:B------:R-:W-:-:S04]  /*a600*/  SEL R0, RZ, 0x1, !P0 ;  /* 0x00000001ff007807 */ /* 0x000fc80004000000 */
[----:B------:R-:W-:-:S04]  /*a610*/  IADD3 R0, -R0, RZ, RZ ;  /* 0x000000ff00007210 */ /* 0x000fc80007ffe1ff */
[----:B------:R-:W-:Y:S02]  /*a620*/  ISETP.GE.AND P0, PT, R0, RZ, PT ;  /* 0x000000ff0000720c */ /* 0x000fe40003f06270 */
[----:B------:R-:W-:-:S04]  /*a630*/  IADD3 R0, R127, -0xfc, RZ ;  /* 0xffffff047f007810 */ /* 0x000fc80007ffe0ff */
[----:B------:R-:W-:-:S07]  /*a640*/  SHF.R.U32.HI R5, RZ, R0, R5 ;  /* 0x00000000ff057219 */ /* 0x000fce0000011605 */
[----:B------:R-:W-:-:S04]  /*a650*/  @!P0 IADD3 R5, R5, 0x1, RZ ;  /* 0x0000000105058810 */ /* 0x000fc80007ffe0ff */
[----:B------:R-:W-:-:S04]  /*a660*/  @!P1 SHF.L.U32 R5, R5, 0x1, RZ ;  /* 0x0000000105059819 */ /* 0x000fc800000006ff */
[----:B------:R-:W-:Y:S01]  /*a670*/  LOP3.LUT R5, R5, 0x80000000, R2, 0xf8, !PT ;  /* 0x8000000005057812 */ /* 0x000fe200078ef802 */
[----:B------:R-:W-:Y:S06]  /*a680*/  BRA `(.L_x_81) ;  /* 0x0000000000047947 */ /* 0x000fec0003800000 */
.L_x_82:
[----:B------:R1:W2:Y:S02]  /*a690*/  MUFU.RCP R5, R2 ;  /* 0x0000000200057308 */ /* 0x0002a40000001000 */
.L_x_81:
[----:B------:R-:W-:Y:S05]  /*a6a0*/  BSYNC B2 ;  /* 0x0000000000027941 */ /* 0x000fea0003800000 */
.L_x_79:
[----:B------:R-:W-:Y:S02]  /*a6b0*/  MOV R22, R124 ;  /* 0x0000007c00167202 */ /* 0x000fe40000000f00 */
[----:B------:R-:W-:-:S04]  /*a6c0*/  MOV R23, 0x0 ;  /* 0x0000000000177802 */ /* 0x000fc80000000f00 */
[----:B-12---:R-:W-:Y:S05]  /*a6d0*/  RET.REL.NODEC R22 `(_ZN7cutlass13device_kernelINS_4fmha6kernel13FmhaKernelTmaINS1_10collective15FmhaMainloopTmaINS_10bfloat16_tEfN4cute5tupleIJNS7_1CILi64EEENS9_ILi128EEENS9_ILi192EEEEEENS4_13DefaultFusionEJEEENS4_15FmhaFwdEpilogueIS6_fNS8_IJSA_SC_SB_EEEEEJEEEEEvNT_6ParamsE) ;  /* 0xffffff5816487950 */ /* 0x006fea0003c3ffff */
.L_x_83:
[----:B------:R-:W-:-:S00]  /*a6e0*/  BRA `(.L_x_83) ;  /* 0xfffffffc00fc7947 */ /* 0x000fc0000383ffff */
[----:B------:R-:W-:-:S00]  /*a6f0*/  NOP ;  /* 0x0000000000007918 */ /* 0x000fc00000000000 */
        /* <DEDUP_REMOVED lines=8> */
.L_x_84:


//--------------------- .nv.global.init           --------------------------
	.section	.nv.global.init,"aw",@progbits
.nv.global.init:
	.type		$str$23,@object
	.size		$str$23,($str$24 - $str$23)
$str$23:
        /*0000*/ 	.byte	0x28, 0x61, 0x64, 0x64, 0x72, 0x65, 0x73, 0x73, 0x20, 0x26, 0x20, 0x6d, 0x61, 0x73, 0x6b, 0x29
        /*0010*/ 	.byte	0x20, 0x3d, 0x3d, 0x20, 0x30, 0x00
	.type		$str$24,@object
	.size		$str$24,(__unnamed_1 - $str$24)
$str$24:
        /*0016*/ 	.byte	0x2f, 0x74, 0x6d, 0x70, 0x2f, 0x63, 0x75, 0x74, 0x6c, 0x61, 0x73, 0x73, 0x5f, 0x73, 0x77, 0x65
        /*0026*/ 	.byte	0x65, 0x70, 0x5f, 0x73, 0x72, 0x63, 0x2f, 0x69, 0x6e, 0x63, 0x6c, 0x75, 0x64, 0x65, 0x2f, 0x63
        /*0036*/ 	.byte	0x75, 0x74, 0x65, 0x2f, 0x70, 0x6f, 0x69, 0x6e, 0x74, 0x65, 0x72, 0x5f, 0x66, 0x6c, 0x61, 0x67
        /*0046*/ 	.byte	0x67, 0x65, 0x64, 0x2e, 0x68, 0x70, 0x70, 0x00
	.type		__unnamed_1,@object
	.size		__unnamed_1,(__unnamed_2 - __unnamed_1)
__unnamed_1:
        /*004e*/ 	.byte	0x61, 0x75, 0x74, 0x6f, 0x20, 0x63, 0x75, 0x74, 0x65, 0x3a, 0x3a, 0x61, 0x73, 0x5f, 0x70, 0x6f
        /* <DEDUP_REMOVED lines=27> */
        /*020e*/ 	.byte	0x32, 0x30, 0x34, 0x38, 0x3e, 0x3e, 0x3e, 0x3e, 0x3e, 0x5d, 0x00
	.type		__unnamed_2,@object
	.size		__unnamed_2,(.L_1 - __unnamed_2)
__unnamed_2:
        /* <DEDUP_REMOVED lines=29> */
.L_1:


//--------------------- .nv.shared._ZN7cutlass13device_kernelINS_4fmha6kernel13FmhaKernelTmaINS1_10collective15FmhaMainloopTmaINS_10bfloat16_tEfN4cute5tupleIJNS7_1CILi64EEENS9_ILi128EEENS9_ILi192EEEEEENS4_13DefaultFusionEJEEENS4_15FmhaFwdEpilogueIS6_fNS8_IJSA_SC_SB_EEEEEJEEEEEvNT_6ParamsE --------------------------
	.section	.nv.shared._ZN7cutlass13device_kernelINS_4fmha6kernel13FmhaKernelTmaINS1_10collective15FmhaMainloopTmaINS_10bfloat16_tEfN4cute5tupleIJNS7_1CILi64EEENS9_ILi128EEENS9_ILi192EEEEEENS4_13DefaultFusionEJEEENS4_15FmhaFwdEpilogueIS6_fNS8_IJSA_SC_SB_EEEEEJEEEEEvNT_6ParamsE,"aw",@nobits
	.sectionflags	@""
	.align	16
	.zero		1024


//--------------------- .nv.shared.reserved.0     --------------------------
	.section	.nv.shared.reserved.0,"aw",@nobits
	.weak		__nv_reservedSMEM_offset_0_alias
	.size		__nv_reservedSMEM_offset_0_alias, 0, 0
	.other		__nv_reservedSMEM_offset_0_alias,@"STO_CUDA_RESERVED_SHARED STV_DEFAULT"
__nv_reservedSMEM_offset_0_alias:
	.zero		0


//--------------------- .nv.global                --------------------------
	.section	.nv.global,"aw",@nobits
.nv.global:
	.type		_ZN39_INTERNAL_69930ac5_4_k_cu_be78762a_27924cute1_E,@object
	.size		_ZN39_INTERNAL_69930ac5_4_k_cu_be78762a_27924cute1_E,(_ZN39_INTERNAL_69930ac5_4_k_cu_be78762a_27924cuda3std3__45__cpo6cbeginE - _ZN39_INTERNAL_69930ac5_4_k_cu_be78762a_27924cute1_E)
_ZN39_INTERNAL_69930ac5_4_k_cu_be78762a_27924cute1_E:
	.zero		1
	.type		_ZN39_INTERNAL_69930ac5_4_k_cu_be78762a_27924cuda3std3__45__cpo6cbeginE,@object
	.size		_ZN39_INTERNAL_69930ac5_4_k_cu_be78762a_27924cuda3std3__45__cpo6cbeginE,(_ZN39_INTERNAL_69930ac5_4_k_cu_be78762a_27924cuda3std3__48in_placeE - _ZN39_INTERNAL_69930ac5_4_k_cu_be78762a_27924cuda3std3__45__cpo6cbeginE)
_ZN39_INTERNAL_69930ac5_4_k_cu_be78762a_27924cuda3std3__45__cpo6cbeginE:
	.zero		1
	.type		_ZN39_INTERNAL_69930ac5_4_k_cu_be78762a_27924cuda3std3__48in_placeE,@object
	.size		_ZN39_INTERNAL_69930ac5_4_k_cu_be78762a_27924cuda3std3__48in_placeE,(_ZN39_INTERNAL_69930ac5_4_k_cu_be78762a_27924cuda3std6ranges3__45__cpo9iter_moveE - _ZN39_INTERNAL_69930ac5_4_k_cu_be78762a_27924cuda3std3__48in_placeE)
_ZN39_INTERNAL_69930ac5_4_k_cu_be78762a_27924cuda3std3__48in_placeE:
	.zero		1
	.type		_ZN39_INTERNAL_69930ac5_4_k_cu_be78762a_27924cuda3std6ranges3__45__cpo9iter_moveE,@object
	.size		_ZN39_INTERNAL_69930ac5_4_k_cu_be78762a_27924cuda3std6ranges3__45__cpo9iter_moveE,(_ZN39_INTERNAL_69930ac5_4_k_cu_be78762a_27924cuda3std3__45__cpo5beginE - _ZN39_INTERNAL_69930ac5_4_k_cu_be78762a_27924cuda3std6ranges3__45__cpo9iter_moveE)
_ZN39_INTERNAL_69930ac5_4_k_cu_be78762a_27924cuda3std6ranges3__45__cpo9iter_moveE:
	.zero		1
	.type		_ZN39_INTERNAL_69930ac5_4_k_cu_be78762a_27924cuda3std3__45__cpo5beginE,@object
	.size		_ZN39_INTERNAL_69930ac5_4_k_cu_be78762a_27924cuda3std3__45__cpo5beginE,(_ZN39_INTERNAL_69930ac5_4_k_cu_be78762a_27924cuda3std3__441_GLOBAL__N__69930ac5_4_k_cu_be78762a_27926ignoreE - _ZN39_INTERNAL_69930ac5_4_k_cu_be78762a_27924cuda3std3__45__cpo5beginE)
_ZN39_INTERNAL_69930ac5_4_k_cu_be78762a_27924cuda3std3__45__cpo5beginE:
	.zero		1
	.type		_ZN39_INTERNAL_69930ac5_4_k_cu_be78762a_27924cuda3std3__441_GLOBAL__N__69930ac5_4_k_cu_be78762a_27926ignoreE,@object
	.size		_ZN39_INTERNAL_69930ac5_4_k_cu_be78762a_27924cuda3std3__441_GLOBAL__N__69930ac5_4_k_cu_be78762a_27926ignoreE,(_ZN39_INTERNAL_69930ac5_4_k_cu_be78762a_27924cute7productE - _ZN39_INTERNAL_69930ac5_4_k_cu_be78762a_27924cuda3std3__441_GLOBAL__N__69930ac5_4_k_cu_be78762a_27926ignoreE)
_ZN39_INTERNAL_69930ac5_4_k_cu_be78762a_27924cuda3std3__441_GLOBAL__N__69930ac5_4_k_cu_be78762a_27926ignoreE:
	.zero		1
	.type		_ZN39_INTERNAL_69930ac5_4_k_cu_be78762a_27924cute7productE,@object
	.size		_ZN39_INTERNAL_69930ac5_4_k_cu_be78762a_27924cute7productE,(_ZN39_INTERNAL_69930ac5_4_k_cu_be78762a_27924cuda3std3__45__cpo3endE - _ZN39_INTERNAL_69930ac5_4_k_cu_be78762a_27924cute7productE)
_ZN39_INTERNAL_69930ac5_4_k_cu_be78762a_27924cute7productE:
	.zero		1
	.type		_ZN39_INTERNAL_69930ac5_4_k_cu_be78762a_27924cuda3std3__45__cpo3endE,@object
	.size		_ZN39_INTERNAL_69930ac5_4_k_cu_be78762a_27924cuda3std3__45__cpo3endE,(_ZN39_INTERNAL_69930ac5_4_k_cu_be78762a_27924cuda3std3__419piecewise_constructE - _ZN39_INTERNAL_69930ac5_4_k_cu_be78762a_27924cuda3std3__45__cpo3endE)
_ZN39_INTERNAL_69930ac5_4_k_cu_be78762a_27924cuda3std3__45__cpo3endE:
	.zero		1
	.type		_ZN39_INTERNAL_69930ac5_4_k_cu_be78762a_27924cuda3std3__419piecewise_constructE,@object
	.size		_ZN39_INTERNAL_69930ac5_4_k_cu_be78762a_27924cuda3std3__419piecewise_constructE,(_ZN39_INTERNAL_69930ac5_4_k_cu_be78762a_27924cuda3std3__45__cpo4cendE - _ZN39_INTERNAL_69930ac5_4_k_cu_be78762a_27924cuda3std3__419piecewise_constructE)
_ZN39_INTERNAL_69930ac5_4_k_cu_be78762a_27924cuda3std3__419piecewise_constructE:
	.zero		1
	.type		_ZN39_INTERNAL_69930ac5_4_k_cu_be78762a_27924cuda3std3__45__cpo4cendE,@object
	.size		_ZN39_INTERNAL_69930ac5_4_k_cu_be78762a_27924cuda3std3__45__cpo4cendE,(_ZN39_INTERNAL_69930ac5_4_k_cu_be78762a_27924cuda3std6ranges3__45__cpo4swapE - _ZN39_INTERNAL_69930ac5_4_k_cu_be78762a_27924cuda3std3__45__cpo4cendE)
_ZN39_INTERNAL_69930ac5_4_k_cu_be78762a_27924cuda3std3__45__cpo4cendE:
	.zero		1
	.type		_ZN39_INTERNAL_69930ac5_4_k_cu_be78762a_27924cuda3std6ranges3__45__cpo4swapE,@object
	.size		_ZN39_INTERNAL_69930ac5_4_k_cu_be78762a_27924cuda3std6ranges3__45__cpo4swapE,(.L_9 - _ZN39_INTERNAL_69930ac5_4_k_cu_be78762a_27924cuda3std6ranges3__45__cpo4swapE)
_ZN39_INTERNAL_69930ac5_4_k_cu_be78762a_27924cuda3std6ranges3__45__cpo4swapE:
	.zero		1
.L_9:


//--------------------- .nv.constant0._ZN7cutlass13device_kernelINS_4fmha6kernel13FmhaKernelTmaINS1_10collective15FmhaMainloopTmaINS_10bfloat16_tEfN4cute5tupleIJNS7_1CILi64EEENS9_ILi128EEENS9_ILi192EEEEEENS4_13DefaultFusionEJEEENS4_15FmhaFwdEpilogueIS6_fNS8_IJSA_SC_SB_EEEEEJEEEEEvNT_6ParamsE --------------------------
	.section	.nv.constant0._ZN7cutlass13device_kernelINS_4fmha6kernel13FmhaKernelTmaINS1_10collective15FmhaMainloopTmaINS_10bfloat16_tEfN4cute5tupleIJNS7_1CILi64EEENS9_ILi128EEENS9_ILi192EEEEEENS4_13DefaultFusionEJEEENS4_15FmhaFwdEpilogueIS6_fNS8_IJSA_SC_SB_EEEEEJEEEEEvNT_6ParamsE,"a",@progbits
	.sectionflags	@""
	.align	4
.nv.constant0._ZN7cutlass13device_kernelINS_4fmha6kernel13FmhaKernelTmaINS1_10collective15FmhaMainloopTmaINS_10bfloat16_tEfN4cute5tupleIJNS7_1CILi64EEENS9_ILi128EEENS9_ILi192EEEEEENS4_13DefaultFusionEJEEENS4_15FmhaFwdEpilogueIS6_fNS8_IJSA_SC_SB_EEEEEJEEEEEvNT_6ParamsE:
	.zero		2688


//--------------------- SYMBOLS --------------------------

	.type		.nv.reservedSmem.offset0,@object
	.size		.nv.reservedSmem.offset0,0x4
	.type		__assertfail,@function
